//
// Generated by NVIDIA NVVM Compiler
//
// Compiler Build ID: CL-36424714
// Cuda compilation tools, release 13.0, V13.0.88
// Based on NVVM 20.0.0
//

.version 9.0
.target sm_100
.address_size 64

	// .globl	_Z12matavgKernelPiiiiS_iS_S_S_
.global .align 4 .b8 precalc_xorwow_matrix[102400];
.global .align 4 .b8 precalc_xorwow_offset_matrix[102400];
.global .align 4 .b8 mrg32k3aM1[2304];
.global .align 4 .b8 mrg32k3aM2[2304];
.global .align 4 .b8 mrg32k3aM1SubSeq[2016];
.global .align 4 .b8 mrg32k3aM2SubSeq[2016];
.global .align 4 .b8 mrg32k3aM1Seq[2304];
.global .align 4 .b8 mrg32k3aM2Seq[2304];
.const .align 8 .b8 __cr_lgamma_table[72];
.global .align 1 .b8 _ZN34_INTERNAL_c7cf2990_4_k_cu_f9e17d8d4cuda3std3__45__cpo5beginE[1];
.global .align 1 .b8 _ZN34_INTERNAL_c7cf2990_4_k_cu_f9e17d8d4cuda3std3__45__cpo3endE[1];
.global .align 1 .b8 _ZN34_INTERNAL_c7cf2990_4_k_cu_f9e17d8d4cuda3std3__45__cpo6cbeginE[1];
.global .align 1 .b8 _ZN34_INTERNAL_c7cf2990_4_k_cu_f9e17d8d4cuda3std3__45__cpo4cendE[1];
.global .align 1 .b8 _ZN34_INTERNAL_c7cf2990_4_k_cu_f9e17d8d4cuda3std3__45__cpo6rbeginE[1];
.global .align 1 .b8 _ZN34_INTERNAL_c7cf2990_4_k_cu_f9e17d8d4cuda3std3__45__cpo4rendE[1];
.global .align 1 .b8 _ZN34_INTERNAL_c7cf2990_4_k_cu_f9e17d8d4cuda3std3__45__cpo7crbeginE[1];
.global .align 1 .b8 _ZN34_INTERNAL_c7cf2990_4_k_cu_f9e17d8d4cuda3std3__45__cpo5crendE[1];
.global .align 1 .b8 _ZN34_INTERNAL_c7cf2990_4_k_cu_f9e17d8d4cuda3std3__436_GLOBAL__N__c7cf2990_4_k_cu_f9e17d8d6ignoreE[1];
.global .align 1 .b8 _ZN34_INTERNAL_c7cf2990_4_k_cu_f9e17d8d4cuda3std3__419piecewise_constructE[1];
.global .align 1 .b8 _ZN34_INTERNAL_c7cf2990_4_k_cu_f9e17d8d4cuda3std3__48in_placeE[1];
.global .align 1 .b8 _ZN34_INTERNAL_c7cf2990_4_k_cu_f9e17d8d4cuda3std3__420unreachable_sentinelE[1];
.global .align 1 .b8 _ZN34_INTERNAL_c7cf2990_4_k_cu_f9e17d8d4cuda3std3__47nulloptE[1];
.global .align 1 .b8 _ZN34_INTERNAL_c7cf2990_4_k_cu_f9e17d8d4cuda3std3__48unexpectE[1];
.global .align 1 .b8 _ZN34_INTERNAL_c7cf2990_4_k_cu_f9e17d8d4cuda3std6ranges3__45__cpo4swapE[1];
.global .align 1 .b8 _ZN34_INTERNAL_c7cf2990_4_k_cu_f9e17d8d4cuda3std6ranges3__45__cpo9iter_moveE[1];
.global .align 1 .b8 _ZN34_INTERNAL_c7cf2990_4_k_cu_f9e17d8d4cuda3std6ranges3__45__cpo5beginE[1];
.global .align 1 .b8 _ZN34_INTERNAL_c7cf2990_4_k_cu_f9e17d8d4cuda3std6ranges3__45__cpo3endE[1];
.global .align 1 .b8 _ZN34_INTERNAL_c7cf2990_4_k_cu_f9e17d8d4cuda3std6ranges3__45__cpo6cbeginE[1];
.global .align 1 .b8 _ZN34_INTERNAL_c7cf2990_4_k_cu_f9e17d8d4cuda3std6ranges3__45__cpo4cendE[1];
.global .align 1 .b8 _ZN34_INTERNAL_c7cf2990_4_k_cu_f9e17d8d4cuda3std6ranges3__45__cpo7advanceE[1];
.global .align 1 .b8 _ZN34_INTERNAL_c7cf2990_4_k_cu_f9e17d8d4cuda3std6ranges3__45__cpo9iter_swapE[1];
.global .align 1 .b8 _ZN34_INTERNAL_c7cf2990_4_k_cu_f9e17d8d4cuda3std6ranges3__45__cpo4nextE[1];
.global .align 1 .b8 _ZN34_INTERNAL_c7cf2990_4_k_cu_f9e17d8d4cuda3std6ranges3__45__cpo4prevE[1];
.global .align 1 .b8 _ZN34_INTERNAL_c7cf2990_4_k_cu_f9e17d8d4cuda3std6ranges3__45__cpo4dataE[1];
.global .align 1 .b8 _ZN34_INTERNAL_c7cf2990_4_k_cu_f9e17d8d4cuda3std6ranges3__45__cpo5cdataE[1];
.global .align 1 .b8 _ZN34_INTERNAL_c7cf2990_4_k_cu_f9e17d8d4cuda3std6ranges3__45__cpo4sizeE[1];
.global .align 1 .b8 _ZN34_INTERNAL_c7cf2990_4_k_cu_f9e17d8d4cuda3std6ranges3__45__cpo5ssizeE[1];
.global .align 1 .b8 _ZN34_INTERNAL_c7cf2990_4_k_cu_f9e17d8d4cuda3std6ranges3__45__cpo8distanceE[1];
.global .align 1 .b8 _ZN34_INTERNAL_c7cf2990_4_k_cu_f9e17d8d6thrust24THRUST_300001_SM_1000_NS8cuda_cub3parE[1];
.global .align 1 .b8 _ZN34_INTERNAL_c7cf2990_4_k_cu_f9e17d8d6thrust24THRUST_300001_SM_1000_NS8cuda_cub10par_nosyncE[1];
.global .align 1 .b8 _ZN34_INTERNAL_c7cf2990_4_k_cu_f9e17d8d6thrust24THRUST_300001_SM_1000_NS6system6detail10sequential3seqE[1];
.global .align 1 .b8 _ZN34_INTERNAL_c7cf2990_4_k_cu_f9e17d8d6thrust24THRUST_300001_SM_1000_NS6system3cpp3parE[1];
.global .align 1 .b8 _ZN34_INTERNAL_c7cf2990_4_k_cu_f9e17d8d6thrust24THRUST_300001_SM_1000_NS12placeholders2_1E[1];
.global .align 1 .b8 _ZN34_INTERNAL_c7cf2990_4_k_cu_f9e17d8d6thrust24THRUST_300001_SM_1000_NS12placeholders2_2E[1];
.global .align 1 .b8 _ZN34_INTERNAL_c7cf2990_4_k_cu_f9e17d8d6thrust24THRUST_300001_SM_1000_NS12placeholders2_3E[1];
.global .align 1 .b8 _ZN34_INTERNAL_c7cf2990_4_k_cu_f9e17d8d6thrust24THRUST_300001_SM_1000_NS12placeholders2_4E[1];
.global .align 1 .b8 _ZN34_INTERNAL_c7cf2990_4_k_cu_f9e17d8d6thrust24THRUST_300001_SM_1000_NS12placeholders2_5E[1];
.global .align 1 .b8 _ZN34_INTERNAL_c7cf2990_4_k_cu_f9e17d8d6thrust24THRUST_300001_SM_1000_NS12placeholders2_6E[1];
.global .align 1 .b8 _ZN34_INTERNAL_c7cf2990_4_k_cu_f9e17d8d6thrust24THRUST_300001_SM_1000_NS12placeholders2_7E[1];
.global .align 1 .b8 _ZN34_INTERNAL_c7cf2990_4_k_cu_f9e17d8d6thrust24THRUST_300001_SM_1000_NS12placeholders2_8E[1];
.global .align 1 .b8 _ZN34_INTERNAL_c7cf2990_4_k_cu_f9e17d8d6thrust24THRUST_300001_SM_1000_NS12placeholders2_9E[1];
.global .align 1 .b8 _ZN34_INTERNAL_c7cf2990_4_k_cu_f9e17d8d6thrust24THRUST_300001_SM_1000_NS12placeholders3_10E[1];
.global .align 1 .b8 _ZN34_INTERNAL_c7cf2990_4_k_cu_f9e17d8d6thrust24THRUST_300001_SM_1000_NS3seqE[1];
.global .align 1 .b8 _ZN34_INTERNAL_c7cf2990_4_k_cu_f9e17d8d6thrust24THRUST_300001_SM_1000_NS6deviceE[1];

.visible .entry _Z12matavgKernelPiiiiS_iS_S_S_(
	.param .u64 .ptr .align 1 _Z12matavgKernelPiiiiS_iS_S_S__param_0,
	.param .u32 _Z12matavgKernelPiiiiS_iS_S_S__param_1,
	.param .u32 _Z12matavgKernelPiiiiS_iS_S_S__param_2,
	.param .u32 _Z12matavgKernelPiiiiS_iS_S_S__param_3,
	.param .u64 .ptr .align 1 _Z12matavgKernelPiiiiS_iS_S_S__param_4,
	.param .u32 _Z12matavgKernelPiiiiS_iS_S_S__param_5,
	.param .u64 .ptr .align 1 _Z12matavgKernelPiiiiS_iS_S_S__param_6,
	.param .u64 .ptr .align 1 _Z12matavgKernelPiiiiS_iS_S_S__param_7,
	.param .u64 .ptr .align 1 _Z12matavgKernelPiiiiS_iS_S_S__param_8
)
{
	.reg .pred 	%p<21>;
	.reg .b32 	%r<57>;
	.reg .b64 	%rd<22>;

	ld.param.u32 	%r37, [_Z12matavgKernelPiiiiS_iS_S_S__param_2];
	ld.param.u64 	%rd8, [_Z12matavgKernelPiiiiS_iS_S_S__param_4];
	ld.param.u64 	%rd9, [_Z12matavgKernelPiiiiS_iS_S_S__param_7];
	ld.param.u64 	%rd7, [_Z12matavgKernelPiiiiS_iS_S_S__param_8];
	cvta.to.global.u64 	%rd1, %rd8;
	cvta.to.global.u64 	%rd10, %rd9;
	mov.u32 	%r38, %tid.x;
	mov.u32 	%r39, %ntid.x;
	mov.u32 	%r40, %ctaid.x;
	mov.u32 	%r41, %tid.y;
	mov.u32 	%r42, %ntid.y;
	mov.u32 	%r43, %ctaid.y;
	mad.lo.s32 	%r44, %r42, %r43, %r41;
	mad.lo.s32 	%r45, %r37, %r44, %r40;
	mad.lo.s32 	%r1, %r45, %r39, %r38;
	mul.wide.s32 	%rd11, %r1, 4;
	add.s64 	%rd12, %rd10, %rd11;
	ld.global.u32 	%r2, [%rd12];
	setp.eq.s32 	%p1, %r2, -1;
	@%p1 bra 	$L__BB0_28;
	cvta.to.global.u64 	%rd13, %rd7;
	add.s64 	%rd15, %rd13, %rd11;
	ld.global.u32 	%r3, [%rd15];
	sub.s32 	%r4, %r3, %r2;
	setp.ne.s32 	%p2, %r4, 1;
	@%p2 bra 	$L__BB0_4;
	mul.wide.s32 	%rd20, %r3, 4;
	add.s64 	%rd2, %rd1, %rd20;
	ld.global.u32 	%r5, [%rd2];
	mul.wide.s32 	%rd21, %r2, 4;
	add.s64 	%rd3, %rd1, %rd21;
	ld.global.u32 	%r6, [%rd3];
	setp.ge.s32 	%p20, %r5, %r6;
	@%p20 bra 	$L__BB0_28;
	st.global.u32 	[%rd3], %r5;
	st.global.u32 	[%rd2], %r6;
	bra.uni 	$L__BB0_28;
$L__BB0_4:
	setp.lt.s32 	%p3, %r4, 2;
	setp.gt.s32 	%p4, %r2, %r3;
	or.pred  	%p5, %p3, %p4;
	@%p5 bra 	$L__BB0_28;
	and.b32  	%r7, %r4, 3;
	add.s32 	%r8, %r2, 1;
	mul.wide.s32 	%rd16, %r2, 4;
	add.s64 	%rd4, %rd1, %rd16;
	add.s32 	%r9, %r2, 2;
	add.s32 	%r10, %r2, 3;
	sub.s32 	%r11, %r2, %r3;
	add.s64 	%rd5, %rd1, 8;
	neg.s32 	%r12, %r3;
	mov.u32 	%r46, %r2;
$L__BB0_6:
	mov.u32 	%r13, %r46;
	setp.ge.s32 	%p6, %r2, %r3;
	@%p6 bra 	$L__BB0_27;
	setp.eq.s32 	%p7, %r7, 0;
	mov.u32 	%r49, %r2;
	@%p7 bra 	$L__BB0_16;
	ld.global.u32 	%r47, [%rd4+4];
	ld.global.u32 	%r15, [%rd4];
	setp.ge.s32 	%p8, %r47, %r15;
	@%p8 bra 	$L__BB0_10;
	st.global.u32 	[%rd4], %r47;
	st.global.u32 	[%rd4+4], %r15;
	mov.u32 	%r47, %r15;
$L__BB0_10:
	setp.eq.s32 	%p9, %r7, 1;
	mov.u32 	%r49, %r8;
	@%p9 bra 	$L__BB0_16;
	ld.global.u32 	%r48, [%rd4+8];
	setp.ge.s32 	%p10, %r48, %r47;
	@%p10 bra 	$L__BB0_13;
	st.global.u32 	[%rd4+4], %r48;
	st.global.u32 	[%rd4+8], %r47;
	mov.u32 	%r48, %r47;
$L__BB0_13:
	setp.eq.s32 	%p11, %r7, 2;
	mov.u32 	%r49, %r9;
	@%p11 bra 	$L__BB0_16;
	ld.global.u32 	%r19, [%rd4+12];
	setp.ge.s32 	%p12, %r19, %r48;
	mov.u32 	%r49, %r10;
	@%p12 bra 	$L__BB0_16;
	st.global.u32 	[%rd4+8], %r19;
	st.global.u32 	[%rd4+12], %r48;
	mov.u32 	%r49, %r10;
$L__BB0_16:
	setp.gt.u32 	%p13, %r11, -4;
	@%p13 bra 	$L__BB0_27;
	mul.wide.s32 	%rd17, %r49, 4;
	add.s64 	%rd18, %rd1, %rd17;
	ld.global.u32 	%r51, [%rd18];
	add.s32 	%r50, %r12, %r49;
$L__BB0_18:
	mul.wide.s32 	%rd19, %r49, 4;
	add.s64 	%rd6, %rd5, %rd19;
	ld.global.u32 	%r53, [%rd6+-4];
	setp.ge.s32 	%p14, %r53, %r51;
	@%p14 bra 	$L__BB0_20;
	st.global.u32 	[%rd6+-8], %r53;
	st.global.u32 	[%rd6+-4], %r51;
	mov.u32 	%r53, %r51;
$L__BB0_20:
	ld.global.u32 	%r54, [%rd6];
	setp.ge.s32 	%p15, %r54, %r53;
	@%p15 bra 	$L__BB0_22;
	st.global.u32 	[%rd6+-4], %r54;
	st.global.u32 	[%rd6], %r53;
	mov.u32 	%r54, %r53;
$L__BB0_22:
	ld.global.u32 	%r55, [%rd6+4];
	setp.ge.s32 	%p16, %r55, %r54;
	@%p16 bra 	$L__BB0_24;
	st.global.u32 	[%rd6], %r55;
	st.global.u32 	[%rd6+4], %r54;
	mov.u32 	%r55, %r54;
$L__BB0_24:
	ld.global.u32 	%r51, [%rd6+8];
	setp.ge.s32 	%p17, %r51, %r55;
	@%p17 bra 	$L__BB0_26;
	st.global.u32 	[%rd6+4], %r51;
	st.global.u32 	[%rd6+8], %r55;
	mov.u32 	%r51, %r55;
$L__BB0_26:
	add.s32 	%r50, %r50, 4;
	add.s32 	%r49, %r49, 4;
	setp.ne.s32 	%p18, %r50, 0;
	@%p18 bra 	$L__BB0_18;
$L__BB0_27:
	add.s32 	%r46, %r13, 1;
	setp.ne.s32 	%p19, %r13, %r3;
	@%p19 bra 	$L__BB0_6;
$L__BB0_28:
	ret;

}
	// .globl	_ZN3cub18CUB_300001_SM_10006detail11EmptyKernelIvEEvv
.visible .entry _ZN3cub18CUB_300001_SM_10006detail11EmptyKernelIvEEvv()
{


	ret;

}


// ===== COMPILED SASS (sm_100) =====

	.target	sm_100

	.elftype	@"ET_EXEC"


//--------------------- .note.nv.tkinfo           --------------------------
	.section	.note.nv.tkinfo,"",@"SHT_NOTE"
	.sectionflags	@"SHF_NOTE_NV_TKINFO"
	.tkinfo
        /*0018*/ 	.word	0x00000002
        /*0030*/ 	.string	""
        /*0030*/ 	.string	"ptxas"
        /*0030*/ 	.string	"Cuda compilation tools, release 13.0, V13.0.88"
        /*0030*/ 	.string	"Build cuda_13.0.r13.0/compiler.36424714_0"
        /*0030*/ 	.string	"-arch sm_100 -m 64 "



//--------------------- .note.nv.cuinfo           --------------------------
	.section	.note.nv.cuinfo,"",@"SHT_NOTE"
	.sectionflags	@"SHF_NOTE_NV_CUINFO"
        /*0018*/ 	.short	0x0002
        /*001a*/ 	.short	0x0064
        /*001c*/ 	.short	0x0082
	.zero		2


//--------------------- .nv.info                  --------------------------
	.section	.nv.info,"",@"SHT_CUDA_INFO"
	.align	4


	//----- nvinfo : EIATTR_REGCOUNT
	.align		4
        /*0000*/ 	.byte	0x04, 0x2f
        /*0002*/ 	.short	(.L_55 - .L_54)
	.align		4
.L_54:
        /*0004*/ 	.word	index@(_Z12matavgKernelPiiiiS_iS_S_S_)
        /*0008*/ 	.word	0x00000018


	//----- nvinfo : EIATTR_FRAME_SIZE
	.align		4
.L_55:
        /*000c*/ 	.byte	0x04, 0x11
        /*000e*/ 	.short	(.L_57 - .L_56)
	.align		4
.L_56:
        /*0010*/ 	.word	index@(_Z12matavgKernelPiiiiS_iS_S_S_)
        /*0014*/ 	.word	0x00000000


	//----- nvinfo : EIATTR_REGCOUNT
	.align		4
.L_57:
        /*0018*/ 	.byte	0x04, 0x2f
        /*001a*/ 	.short	(.L_59 - .L_58)
	.align		4
.L_58:
        /*001c*/ 	.word	index@(_ZN3cub18CUB_300001_SM_10006detail11EmptyKernelIvEEvv)
        /*0020*/ 	.word	0x00000004


	//----- nvinfo : EIATTR_FRAME_SIZE
	.align		4
.L_59:
        /*0024*/ 	.byte	0x04, 0x11
        /*0026*/ 	.short	(.L_61 - .L_60)
	.align		4
.L_60:
        /*0028*/ 	.word	index@(_ZN3cub18CUB_300001_SM_10006detail11EmptyKernelIvEEvv)
        /*002c*/ 	.word	0x00000000


	//----- nvinfo : EIATTR_MIN_STACK_SIZE
	.align		4
.L_61:
        /*0030*/ 	.byte	0x04, 0x12
        /*0032*/ 	.short	(.L_63 - .L_62)
	.align		4
.L_62:
        /*0034*/ 	.word	index@(_ZN3cub18CUB_300001_SM_10006detail11EmptyKernelIvEEvv)
        /*0038*/ 	.word	0x00000000


	//----- nvinfo : EIATTR_MIN_STACK_SIZE
	.align		4
.L_63:
        /*003c*/ 	.byte	0x04, 0x12
        /*003e*/ 	.short	(.L_65 - .L_64)
	.align		4
.L_64:
        /*0040*/ 	.word	index@(_Z12matavgKernelPiiiiS_iS_S_S_)
        /*0044*/ 	.word	0x00000000
.L_65:


//--------------------- .nv.compat                --------------------------
	.section	.nv.compat,"",@"SHT_CUDA_COMPAT_INFO"
	.align	4
        /*0000*/ 	.byte	0x02, 0x09, 0x00, 0x00, 0x02, 0x02, 0x01, 0x00, 0x02, 0x05, 0x05, 0x00, 0x03, 0x07, 0x01, 0x01
        /*0010*/ 	.byte	0x02, 0x03, 0x00, 0x00, 0x02, 0x06, 0x01, 0x00, 0x04, 0x0b, 0x08, 0x00, 0x09, 0x00, 0x00, 0x00
        /*0020*/ 	.byte	0x00, 0x00, 0x00, 0x00


//--------------------- .nv.info._ZN3cub18CUB_300001_SM_10006detail11EmptyKernelIvEEvv --------------------------
	.section	.nv.info._ZN3cub18CUB_300001_SM_10006detail11EmptyKernelIvEEvv,"",@"SHT_CUDA_INFO"
	.sectionflags	@""
	.align	4


	//----- nvinfo : EIATTR_CUDA_API_VERSION
	.align		4
        /*0000*/ 	.byte	0x04, 0x37
        /*0002*/ 	.short	(.L_67 - .L_66)
.L_66:
        /*0004*/ 	.word	0x00000082


	//----- nvinfo : EIATTR_SPARSE_MMA_MASK
	.align		4
.L_67:
        /*0008*/ 	.byte	0x03, 0x50
        /*000a*/ 	.short	0x0000


	//----- nvinfo : EIATTR_MAXREG_COUNT
	.align		4
        /*000c*/ 	.byte	0x03, 0x1b
        /*000e*/ 	.short	0x00ff


	//----- nvinfo : EIATTR_MERCURY_ISA_VERSION
	.align		4
        /*0010*/ 	.byte	0x03, 0x5f
        /*0012*/ 	.short	0x0101


	//----- nvinfo : EIATTR_VRC_CTA_INIT_COUNT
	.align		4
        /*0014*/ 	.byte	0x02, 0x4a
	.zero		1
	.zero		1


	//----- nvinfo : EIATTR_EXIT_INSTR_OFFSETS
	.align		4
        /*0018*/ 	.byte	0x04, 0x1c
        /*001a*/ 	.short	(.L_69 - .L_68)


	//   ....[0]....
.L_68:
        /*001c*/ 	.word	0x00000010


	//----- nvinfo : EIATTR_SW_WAR
	.align		4
.L_69:
        /*0020*/ 	.byte	0x04, 0x36
        /*0022*/ 	.short	(.L_71 - .L_70)
.L_70:
        /*0024*/ 	.word	0x00000008
.L_71:


//--------------------- .nv.info._Z12matavgKernelPiiiiS_iS_S_S_ --------------------------
	.section	.nv.info._Z12matavgKernelPiiiiS_iS_S_S_,"",@"SHT_CUDA_INFO"
	.sectionflags	@""
	.align	4


	//----- nvinfo : EIATTR_CUDA_API_VERSION
	.align		4
        /*0000*/ 	.byte	0x04, 0x37
        /*0002*/ 	.short	(.L_73 - .L_72)
.L_72:
        /*0004*/ 	.word	0x00000082


	//----- nvinfo : EIATTR_KPARAM_INFO
	.align		4
.L_73:
        /*0008*/ 	.byte	0x04, 0x17
        /*000a*/ 	.short	(.L_75 - .L_74)
.L_74:
        /*000c*/ 	.word	0x00000000
        /*0010*/ 	.short	0x0008
        /*0012*/ 	.short	0x0038
        /*0014*/ 	.byte	0x00, 0xf5, 0x21, 0x00


	//----- nvinfo : EIATTR_KPARAM_INFO
	.align		4
.L_75:
        /*0018*/ 	.byte	0x04, 0x17
        /*001a*/ 	.short	(.L_77 - .L_76)
.L_76:
        /*001c*/ 	.word	0x00000000
        /*0020*/ 	.short	0x0007
        /*0022*/ 	.short	0x0030
        /*0024*/ 	.byte	0x00, 0xf5, 0x21, 0x00


	//----- nvinfo : EIATTR_KPARAM_INFO
	.align		4
.L_77:
        /*0028*/ 	.byte	0x04, 0x17
        /*002a*/ 	.short	(.L_79 - .L_78)
.L_78:
        /*002c*/ 	.word	0x00000000
        /*0030*/ 	.short	0x0006
        /*0032*/ 	.short	0x0028
        /*0034*/ 	.byte	0x00, 0xf5, 0x21, 0x00


	//----- nvinfo : EIATTR_KPARAM_INFO
	.align		4
.L_79:
        /*0038*/ 	.byte	0x04, 0x17
        /*003a*/ 	.short	(.L_81 - .L_80)
.L_80:
        /*003c*/ 	.word	0x00000000
        /*0040*/ 	.short	0x0005
        /*0042*/ 	.short	0x0020
        /*0044*/ 	.byte	0x00, 0xf0, 0x11, 0x00


	//----- nvinfo : EIATTR_KPARAM_INFO
	.align		4
.L_81:
        /*0048*/ 	.byte	0x04, 0x17
        /*004a*/ 	.short	(.L_83 - .L_82)
.L_82:
        /*004c*/ 	.word	0x00000000
        /*0050*/ 	.short	0x0004
        /*0052*/ 	.short	0x0018
        /*0054*/ 	.byte	0x00, 0xf5, 0x21, 0x00


	//----- nvinfo : EIATTR_KPARAM_INFO
	.align		4
.L_83:
        /*0058*/ 	.byte	0x04, 0x17
        /*005a*/ 	.short	(.L_85 - .L_84)
.L_84:
        /*005c*/ 	.word	0x00000000
        /*0060*/ 	.short	0x0003
        /*0062*/ 	.short	0x0010
        /*0064*/ 	.byte	0x00, 0xf0, 0x11, 0x00


	//----- nvinfo : EIATTR_KPARAM_INFO
	.align		4
.L_85:
        /*0068*/ 	.byte	0x04, 0x17
        /*006a*/ 	.short	(.L_87 - .L_86)
.L_86:
        /*006c*/ 	.word	0x00000000
        /*0070*/ 	.short	0x0002
        /*0072*/ 	.short	0x000c
        /*0074*/ 	.byte	0x00, 0xf0, 0x11, 0x00


	//----- nvinfo : EIATTR_KPARAM_INFO
	.align		4
.L_87:
        /*0078*/ 	.byte	0x04, 0x17
        /*007a*/ 	.short	(.L_89 - .L_88)
.L_88:
        /*007c*/ 	.word	0x00000000
        /*0080*/ 	.short	0x0001
        /*0082*/ 	.short	0x0008
        /*0084*/ 	.byte	0x00, 0xf0, 0x11, 0x00


	//----- nvinfo : EIATTR_KPARAM_INFO
	.align		4
.L_89:
        /*0088*/ 	.byte	0x04, 0x17
        /*008a*/ 	.short	(.L_91 - .L_90)
.L_90:
        /*008c*/ 	.word	0x00000000
        /*0090*/ 	.short	0x0000
        /*0092*/ 	.short	0x0000
        /*0094*/ 	.byte	0x00, 0xf5, 0x21, 0x00


	//----- nvinfo : EIATTR_SPARSE_MMA_MASK
	.align		4
.L_91:
        /*0098*/ 	.byte	0x03, 0x50
        /*009a*/ 	.short	0x0000


	//----- nvinfo : EIATTR_MAXREG_COUNT
	.align		4
        /*009c*/ 	.byte	0x03, 0x1b
        /*009e*/ 	.short	0x00ff


	//----- nvinfo : EIATTR_MERCURY_ISA_VERSION
	.align		4
        /*00a0*/ 	.byte	0x03, 0x5f
        /*00a2*/ 	.short	0x0101


	//----- nvinfo : EIATTR_VRC_CTA_INIT_COUNT
	.align		4
        /*00a4*/ 	.byte	0x02, 0x4a
	.zero		1
	.zero		1


	//----- nvinfo : EIATTR_EXIT_INSTR_OFFSETS
	.align		4
        /*00a8*/ 	.byte	0x04, 0x1c
        /*00aa*/ 	.short	(.L_93 - .L_92)


	//   ....[0]....
.L_92:
        /*00ac*/ 	.word	0x00000100


	//   ....[1]....
        /*00b0*/ 	.word	0x000001d0


	//   ....[2]....
        /*00b4*/ 	.word	0x00000200


	//   ....[3]....
        /*00b8*/ 	.word	0x00000230


	//   ....[4]....
        /*00bc*/ 	.word	0x00000710


	//----- nvinfo : EIATTR_CRS_STACK_SIZE
	.align		4
.L_93:
        /*00c0*/ 	.byte	0x04, 0x1e
        /*00c2*/ 	.short	(.L_95 - .L_94)
.L_94:
        /*00c4*/ 	.word	0x00000000


	//----- nvinfo : EIATTR_CBANK_PARAM_SIZE
	.align		4
.L_95:
        /*00c8*/ 	.byte	0x03, 0x19
        /*00ca*/ 	.short	0x0040


	//----- nvinfo : EIATTR_PARAM_CBANK
	.align		4
        /*00cc*/ 	.byte	0x04, 0x0a
        /*00ce*/ 	.short	(.L_97 - .L_96)
	.align		4
.L_96:
        /*00d0*/ 	.word	index@(.nv.constant0._Z12matavgKernelPiiiiS_iS_S_S_)
        /*00d4*/ 	.short	0x0380
        /*00d6*/ 	.short	0x0040


	//----- nvinfo : EIATTR_SW_WAR
	.align		4
.L_97:
        /*00d8*/ 	.byte	0x04, 0x36
        /*00da*/ 	.short	(.L_99 - .L_98)
.L_98:
        /*00dc*/ 	.word	0x00000008
.L_99:


//--------------------- .nv.callgraph             --------------------------
	.section	.nv.callgraph,"",@"SHT_CUDA_CALLGRAPH"
	.align	4
	.sectionentsize	8
	.align		4
        /*0000*/ 	.word	0x00000000
	.align		4
        /*0004*/ 	.word	0xffffffff
	.align		4
        /*0008*/ 	.word	0x00000000
	.align		4
        /*000c*/ 	.word	0xfffffffe
	.align		4
        /*0010*/ 	.word	0x00000000
	.align		4
        /*0014*/ 	.word	0xfffffffd
	.align		4
        /*0018*/ 	.word	0x00000000
	.align		4
        /*001c*/ 	.word	0xfffffffc


//--------------------- .nv.constant4             --------------------------
	.section	.nv.constant4,"a",@progbits
	.align	8
	.align		8
.nv.constant4:
        /*0000*/ 	.dword	precalc_xorwow_matrix
	.align		8
        /*0008*/ 	.dword	precalc_xorwow_offset_matrix
	.align		8
        /*0010*/ 	.dword	mrg32k3aM1
	.align		8
        /*0018*/ 	.dword	mrg32k3aM2
	.align		8
        /*0020*/ 	.dword	mrg32k3aM1SubSeq
	.align		8
        /*0028*/ 	.dword	mrg32k3aM2SubSeq
	.align		8
        /*0030*/ 	.dword	mrg32k3aM1Seq
	.align		8
        /*0038*/ 	.dword	mrg32k3aM2Seq
	.align		8
        /*0040*/ 	.dword	_ZN34_INTERNAL_c7cf2990_4_k_cu_f9e17d8d4cuda3std3__45__cpo5beginE
	.align		8
        /*0048*/ 	.dword	_ZN34_INTERNAL_c7cf2990_4_k_cu_f9e17d8d4cuda3std3__45__cpo3endE
	.align		8
        /*0050*/ 	.dword	_ZN34_INTERNAL_c7cf2990_4_k_cu_f9e17d8d4cuda3std3__45__cpo6cbeginE
	.align		8
        /*0058*/ 	.dword	_ZN34_INTERNAL_c7cf2990_4_k_cu_f9e17d8d4cuda3std3__45__cpo4cendE
	.align		8
        /*0060*/ 	.dword	_ZN34_INTERNAL_c7cf2990_4_k_cu_f9e17d8d4cuda3std3__45__cpo6rbeginE
	.align		8
        /*0068*/ 	.dword	_ZN34_INTERNAL_c7cf2990_4_k_cu_f9e17d8d4cuda3std3__45__cpo4rendE
	.align		8
        /*0070*/ 	.dword	_ZN34_INTERNAL_c7cf2990_4_k_cu_f9e17d8d4cuda3std3__45__cpo7crbeginE
	.align		8
        /*0078*/ 	.dword	_ZN34_INTERNAL_c7cf2990_4_k_cu_f9e17d8d4cuda3std3__45__cpo5crendE
	.align		8
        /*0080*/ 	.dword	_ZN34_INTERNAL_c7cf2990_4_k_cu_f9e17d8d4cuda3std3__436_GLOBAL__N__c7cf2990_4_k_cu_f9e17d8d6ignoreE
	.align		8
        /*0088*/ 	.dword	_ZN34_INTERNAL_c7cf2990_4_k_cu_f9e17d8d4cuda3std3__419piecewise_constructE
	.align		8
        /*0090*/ 	.dword	_ZN34_INTERNAL_c7cf2990_4_k_cu_f9e17d8d4cuda3std3__48in_placeE
	.align		8
        /*0098*/ 	.dword	_ZN34_INTERNAL_c7cf2990_4_k_cu_f9e17d8d4cuda3std3__420unreachable_sentinelE
	.align		8
        /*00a0*/ 	.dword	_ZN34_INTERNAL_c7cf2990_4_k_cu_f9e17d8d4cuda3std3__47nulloptE
	.align		8
        /*00a8*/ 	.dword	_ZN34_INTERNAL_c7cf2990_4_k_cu_f9e17d8d4cuda3std3__48unexpectE
	.align		8
        /*00b0*/ 	.dword	_ZN34_INTERNAL_c7cf2990_4_k_cu_f9e17d8d4cuda3std6ranges3__45__cpo4swapE
	.align		8
        /*00b8*/ 	.dword	_ZN34_INTERNAL_c7cf2990_4_k_cu_f9e17d8d4cuda3std6ranges3__45__cpo9iter_moveE
	.align		8
        /*00c0*/ 	.dword	_ZN34_INTERNAL_c7cf2990_4_k_cu_f9e17d8d4cuda3std6ranges3__45__cpo5beginE
	.align		8
        /*00c8*/ 	.dword	_ZN34_INTERNAL_c7cf2990_4_k_cu_f9e17d8d4cuda3std6ranges3__45__cpo3endE
	.align		8
        /*00d0*/ 	.dword	_ZN34_INTERNAL_c7cf2990_4_k_cu_f9e17d8d4cuda3std6ranges3__45__cpo6cbeginE
	.align		8
        /*00d8*/ 	.dword	_ZN34_INTERNAL_c7cf2990_4_k_cu_f9e17d8d4cuda3std6ranges3__45__cpo4cendE
	.align		8
        /*00e0*/ 	.dword	_ZN34_INTERNAL_c7cf2990_4_k_cu_f9e17d8d4cuda3std6ranges3__45__cpo7advanceE
	.align		8
        /*00e8*/ 	.dword	_ZN34_INTERNAL_c7cf2990_4_k_cu_f9e17d8d4cuda3std6ranges3__45__cpo9iter_swapE
	.align		8
        /*00f0*/ 	.dword	_ZN34_INTERNAL_c7cf2990_4_k_cu_f9e17d8d4cuda3std6ranges3__45__cpo4nextE
	.align		8
        /*00f8*/ 	.dword	_ZN34_INTERNAL_c7cf2990_4_k_cu_f9e17d8d4cuda3std6ranges3__45__cpo4prevE
	.align		8
        /*0100*/ 	.dword	_ZN34_INTERNAL_c7cf2990_4_k_cu_f9e17d8d4cuda3std6ranges3__45__cpo4dataE
	.align		8
        /*0108*/ 	.dword	_ZN34_INTERNAL_c7cf2990_4_k_cu_f9e17d8d4cuda3std6ranges3__45__cpo5cdataE
	.align		8
        /*0110*/ 	.dword	_ZN34_INTERNAL_c7cf2990_4_k_cu_f9e17d8d4cuda3std6ranges3__45__cpo4sizeE
	.align		8
        /*0118*/ 	.dword	_ZN34_INTERNAL_c7cf2990_4_k_cu_f9e17d8d4cuda3std6ranges3__45__cpo5ssizeE
	.align		8
        /*0120*/ 	.dword	_ZN34_INTERNAL_c7cf2990_4_k_cu_f9e17d8d4cuda3std6ranges3__45__cpo8distanceE
	.align		8
        /*0128*/ 	.dword	_ZN34_INTERNAL_c7cf2990_4_k_cu_f9e17d8d6thrust24THRUST_300001_SM_1000_NS8cuda_cub3parE
	.align		8
        /*0130*/ 	.dword	_ZN34_INTERNAL_c7cf2990_4_k_cu_f9e17d8d6thrust24THRUST_300001_SM_1000_NS8cuda_cub10par_nosyncE
	.align		8
        /*0138*/ 	.dword	_ZN34_INTERNAL_c7cf2990_4_k_cu_f9e17d8d6thrust24THRUST_300001_SM_1000_NS6system6detail10sequential3seqE
	.align		8
        /*0140*/ 	.dword	_ZN34_INTERNAL_c7cf2990_4_k_cu_f9e17d8d6thrust24THRUST_300001_SM_1000_NS6system3cpp3parE
	.align		8
        /*0148*/ 	.dword	_ZN34_INTERNAL_c7cf2990_4_k_cu_f9e17d8d6thrust24THRUST_300001_SM_1000_NS12placeholders2_1E
	.align		8
        /*0150*/ 	.dword	_ZN34_INTERNAL_c7cf2990_4_k_cu_f9e17d8d6thrust24THRUST_300001_SM_1000_NS12placeholders2_2E
	.align		8
        /*0158*/ 	.dword	_ZN34_INTERNAL_c7cf2990_4_k_cu_f9e17d8d6thrust24THRUST_300001_SM_1000_NS12placeholders2_3E
	.align		8
        /*0160*/ 	.dword	_ZN34_INTERNAL_c7cf2990_4_k_cu_f9e17d8d6thrust24THRUST_300001_SM_1000_NS12placeholders2_4E
	.align		8
        /*0168*/ 	.dword	_ZN34_INTERNAL_c7cf2990_4_k_cu_f9e17d8d6thrust24THRUST_300001_SM_1000_NS12placeholders2_5E
	.align		8
        /*0170*/ 	.dword	_ZN34_INTERNAL_c7cf2990_4_k_cu_f9e17d8d6thrust24THRUST_300001_SM_1000_NS12placeholders2_6E
	.align		8
        /*0178*/ 	.dword	_ZN34_INTERNAL_c7cf2990_4_k_cu_f9e17d8d6thrust24THRUST_300001_SM_1000_NS12placeholders2_7E
	.align		8
        /*0180*/ 	.dword	_ZN34_INTERNAL_c7cf2990_4_k_cu_f9e17d8d6thrust24THRUST_300001_SM_1000_NS12placeholders2_8E
	.align		8
        /*0188*/ 	.dword	_ZN34_INTERNAL_c7cf2990_4_k_cu_f9e17d8d6thrust24THRUST_300001_SM_1000_NS12placeholders2_9E
	.align		8
        /*0190*/ 	.dword	_ZN34_INTERNAL_c7cf2990_4_k_cu_f9e17d8d6thrust24THRUST_300001_SM_1000_NS12placeholders3_10E
	.align		8
        /*0198*/ 	.dword	_ZN34_INTERNAL_c7cf2990_4_k_cu_f9e17d8d6thrust24THRUST_300001_SM_1000_NS3seqE
	.align		8
        /*01a0*/ 	.dword	_ZN34_INTERNAL_c7cf2990_4_k_cu_f9e17d8d6thrust24THRUST_300001_SM_1000_NS6deviceE


//--------------------- .nv.constant3             --------------------------
	.section	.nv.constant3,"a",@progbits
	.align	8
.nv.constant3:
	.type		__cr_lgamma_table,@object
	.size		__cr_lgamma_table,(.L_8 - __cr_lgamma_table)
__cr_lgamma_table:
        /*0000*/ 	.byte	0x00, 0x00, 0x00, 0x00, 0x00, 0x00, 0x00, 0x00, 0x00, 0x00, 0x00, 0x00, 0x00, 0x00, 0x00, 0x00
        /*0010*/ 	.byte	0xef, 0x39, 0xfa, 0xfe, 0x42, 0x2e, 0xe6, 0x3f, 0x02, 0x20, 0x2a, 0xfa, 0x0b, 0xab, 0xfc, 0x3f
        /*0020*/ 	.byte	0xf9, 0x2c, 0x92, 0x7c, 0xa7, 0x6c, 0x09, 0x40, 0xc9, 0x79, 0x44, 0x3c, 0x64, 0x26, 0x13, 0x40
        /*0030*/ 	.byte	0xca, 0x01, 0xcf, 0x3a, 0x27, 0x51, 0x1a, 0x40, 0x30, 0xcc, 0x2d, 0xf3, 0xe1, 0x0c, 0x21, 0x40
        /*0040*/ 	.byte	0x0d, 0xb7, 0xfc, 0x82, 0x8e, 0x35, 0x25, 0x40
.L_8:


//--------------------- .text._ZN3cub18CUB_300001_SM_10006detail11EmptyKernelIvEEvv --------------------------
	.section	.text._ZN3cub18CUB_300001_SM_10006detail11EmptyKernelIvEEvv,"ax",@progbits
	.align	128
        .global         _ZN3cub18CUB_300001_SM_10006detail11EmptyKernelIvEEvv
        .type           _ZN3cub18CUB_300001_SM_10006detail11EmptyKernelIvEEvv,@function
        .size           _ZN3cub18CUB_300001_SM_10006detail11EmptyKernelIvEEvv,(.L_x_9 - _ZN3cub18CUB_300001_SM_10006detail11EmptyKernelIvEEvv)
        .other          _ZN3cub18CUB_300001_SM_10006detail11EmptyKernelIvEEvv,@"STO_CUDA_ENTRY STV_DEFAULT"
_ZN3cub18CUB_300001_SM_10006detail11EmptyKernelIvEEvv:
.text._ZN3cub18CUB_300001_SM_10006detail11EmptyKernelIvEEvv:
[----:B------:R-:W-:Y:S01]  /*0000*/  LDC R1, c[0x0][0x37c] ;  /* 0x0000df00ff017b82 */ /* 0x000fe20000000800 */
[----:B------:R-:W-:Y:S05]  /*0010*/  EXIT ;  /* 0x000000000000794d */ /* 0x000fea0003800000 */
.L_x_0:
[----:B------:R-:W-:-:S00]  /*0020*/  BRA `(.L_x_0) ;  /* 0xfffffffc00fc7947 */ /* 0x000fc0000383ffff */
[----:B------:R-:W-:-:S00]  /*0030*/  NOP ;  /* 0x0000000000007918 */ /* 0x000fc00000000000 */
        /* <DEDUP_REMOVED lines=12> */
.L_x_9:


//--------------------- .text._Z12matavgKernelPiiiiS_iS_S_S_ --------------------------
	.section	.text._Z12matavgKernelPiiiiS_iS_S_S_,"ax",@progbits
	.align	128
        .global         _Z12matavgKernelPiiiiS_iS_S_S_
        .type           _Z12matavgKernelPiiiiS_iS_S_S_,@function
        .size           _Z12matavgKernelPiiiiS_iS_S_S_,(.L_x_10 - _Z12matavgKernelPiiiiS_iS_S_S_)
        .other          _Z12matavgKernelPiiiiS_iS_S_S_,@"STO_CUDA_ENTRY STV_DEFAULT"
_Z12matavgKernelPiiiiS_iS_S_S_:
.text._Z12matavgKernelPiiiiS_iS_S_S_:
[----:B------:R-:W-:Y:S01]  /*0000*/  LDC R1, c[0x0][0x37c] ;  /* 0x0000df00ff017b82 */ /* 0x000fe20000000800 */
[----:B------:R-:W0:Y:S07]  /*0010*/  S2R R0, SR_TID.Y ;  /* 0x0000000000007919 */ /* 0x000e2e0000002200 */
[----:B------:R-:W1:Y:S01]  /*0020*/  S2UR UR7, SR_CTAID.X ;  /* 0x00000000000779c3 */ /* 0x000e620000002500 */
[----:B------:R-:W2:Y:S01]  /*0030*/  LDCU UR6, c[0x0][0x360] ;  /* 0x00006c00ff0677ac */ /* 0x000ea20008000800 */
[----:B------:R-:W0:Y:S01]  /*0040*/  S2R R7, SR_CTAID.Y ;  /* 0x0000000000077919 */ /* 0x000e220000002600 */
[----:B------:R-:W0:Y:S01]  /*0050*/  LDCU UR8, c[0x0][0x364] ;  /* 0x00006c80ff0877ac */ /* 0x000e220008000800 */
[----:B------:R-:W2:Y:S04]  /*0060*/  S2R R5, SR_TID.X ;  /* 0x0000000000057919 */ /* 0x000ea80000002100 */
[----:B------:R-:W1:Y:S01]  /*0070*/  LDC R9, c[0x0][0x38c] ;  /* 0x0000e300ff097b82 */ /* 0x000e620000000800 */
[----:B------:R-:W3:Y:S07]  /*0080*/  LDCU.64 UR4, c[0x0][0x358] ;  /* 0x00006b00ff0477ac */ /* 0x000eee0008000a00 */
[----:B------:R-:W4:Y:S01]  /*0090*/  LDC.64 R2, c[0x0][0x3b0] ;  /* 0x0000ec00ff027b82 */ /* 0x000f220000000a00 */
[----:B0-----:R-:W-:-:S04]  /*00a0*/  IMAD R0, R7, UR8, R0 ;  /* 0x0000000807007c24 */ /* 0x001fc8000f8e0200 */
[----:B-1----:R-:W-:-:S04]  /*00b0*/  IMAD R0, R0, R9, UR7 ;  /* 0x0000000700007e24 */ /* 0x002fc8000f8e0209 */
[----:B--2---:R-:W-:-:S04]  /*00c0*/  IMAD R5, R0, UR6, R5 ;  /* 0x0000000600057c24 */ /* 0x004fc8000f8e0205 */
[----:B----4-:R-:W-:-:S05]  /*00d0*/  IMAD.WIDE R2, R5, 0x4, R2 ;  /* 0x0000000405027825 */ /* 0x010fca00078e0202 */
[----:B---3--:R-:W2:Y:S02]  /*00e0*/  LDG.E R0, desc[UR4][R2.64] ;  /* 0x0000000402007981 */ /* 0x008ea4000c1e1900 */
[----:B--2---:R-:W-:-:S13]  /*00f0*/  ISETP.NE.AND P0, PT, R0, -0x1, PT ;  /* 0xffffffff0000780c */ /* 0x004fda0003f05270 */
[----:B------:R-:W-:Y:S05]  /*0100*/  @!P0 EXIT ;  /* 0x000000000000894d */ /* 0x000fea0003800000 */
[----:B------:R-:W0:Y:S02]  /*0110*/  LDC.64 R2, c[0x0][0x3b8] ;  /* 0x0000ee00ff027b82 */ /* 0x000e240000000a00 */
[----:B0-----:R-:W-:-:S05]  /*0120*/  IMAD.WIDE R2, R5, 0x4, R2 ;  /* 0x0000000405027825 */ /* 0x001fca00078e0202 */
[----:B------:R-:W2:Y:S02]  /*0130*/  LDG.E R7, desc[UR4][R2.64] ;  /* 0x0000000402077981 */ /* 0x000ea4000c1e1900 */
[----:B--2---:R-:W-:-:S05]  /*0140*/  IMAD.IADD R6, R7, 0x1, -R0 ;  /* 0x0000000107067824 */ /* 0x004fca00078e0a00 */
[----:B------:R-:W-:-:S13]  /*0150*/  ISETP.NE.AND P0, PT, R6, 0x1, PT ;  /* 0x000000010600780c */ /* 0x000fda0003f05270 */
[----:B------:R-:W-:Y:S05]  /*0160*/  @P0 BRA `(.L_x_1) ;  /* 0x0000000000280947 */ /* 0x000fea0003800000 */
[----:B------:R-:W0:Y:S02]  /*0170*/  LDC.64 R4, c[0x0][0x398] ;  /* 0x0000e600ff047b82 */ /* 0x000e240000000a00 */
[----:B0-----:R-:W-:-:S04]  /*0180*/  IMAD.WIDE R2, R7, 0x4, R4 ;  /* 0x0000000407027825 */ /* 0x001fc800078e0204 */
[----:B------:R-:W-:Y:S01]  /*0190*/  IMAD.WIDE R4, R0, 0x4, R4 ;  /* 0x0000000400047825 */ /* 0x000fe200078e0204 */
[----:B------:R-:W2:Y:S04]  /*01a0*/  LDG.E R7, desc[UR4][R2.64] ;  /* 0x0000000402077981 */ /* 0x000ea8000c1e1900 */
[----:B------:R-:W2:Y:S02]  /*01b0*/  LDG.E R0, desc[UR4][R4.64] ;  /* 0x0000000404007981 */ /* 0x000ea4000c1e1900 */
[----:B--2---:R-:W-:-:S13]  /*01c0*/  ISETP.GE.AND P0, PT, R7, R0, PT ;  /* 0x000000000700720c */ /* 0x004fda0003f06270 */
[----:B------:R-:W-:Y:S05]  /*01d0*/  @P0 EXIT ;  /* 0x000000000000094d */ /* 0x000fea0003800000 */
[----:B------:R-:W-:Y:S04]  /*01e0*/  STG.E desc[UR4][R4.64], R7 ;  /* 0x0000000704007986 */ /* 0x000fe8000c101904 */
[----:B------:R-:W-:Y:S01]  /*01f0*/  STG.E desc[UR4][R2.64], R0 ;  /* 0x0000000002007986 */ /* 0x000fe2000c101904 */
[----:B------:R-:W-:Y:S05]  /*0200*/  EXIT ;  /* 0x000000000000794d */ /* 0x000fea0003800000 */
.L_x_1:
[----:B------:R-:W-:-:S04]  /*0210*/  ISETP.GT.AND P0, PT, R0, R7, PT ;  /* 0x000000070000720c */ /* 0x000fc80003f04270 */
[----:B------:R-:W-:-:S13]  /*0220*/  ISETP.LT.OR P0, PT, R6, 0x2, P0 ;  /* 0x000000020600780c */ /* 0x000fda0000701670 */
[----:B------:R-:W-:Y:S05]  /*0230*/  @P0 EXIT ;  /* 0x000000000000094d */ /* 0x000fea0003800000 */
[----:B------:R-:W0:Y:S01]  /*0240*/  LDC.64 R2, c[0x0][0x398] ;  /* 0x0000e600ff027b82 */ /* 0x000e220000000a00 */
[----:B------:R-:W-:Y:S01]  /*0250*/  IMAD.IADD R8, R0, 0x1, -R7 ;  /* 0x0000000100087824 */ /* 0x000fe200078e0a07 */
[----:B------:R-:W-:Y:S01]  /*0260*/  LOP3.LUT R6, R6, 0x3, RZ, 0xc0, !PT ;  /* 0x0000000306067812 */ /* 0x000fe200078ec0ff */
[C---:B------:R-:W-:Y:S01]  /*0270*/  VIADD R11, R0.reuse, 0x2 ;  /* 0x00000002000b7836 */ /* 0x040fe20000000000 */
[C---:B------:R-:W-:Y:S01]  /*0280*/  IADD3 R10, PT, PT, R0.reuse, 0x1, RZ ;  /* 0x00000001000a7810 */ /* 0x040fe20007ffe0ff */
[----:B------:R-:W-:Y:S01]  /*0290*/  VIADD R12, R0, 0x3 ;  /* 0x00000003000c7836 */ /* 0x000fe20000000000 */
[----:B------:R-:W-:Y:S02]  /*02a0*/  ISETP.GT.U32.AND P1, PT, R8, -0x4, PT ;  /* 0xfffffffc0800780c */ /* 0x000fe40003f24070 */
[----:B------:R-:W1:Y:S01]  /*02b0*/  LDC.64 R4, c[0x0][0x398] ;  /* 0x0000e600ff047b82 */ /* 0x000e620000000a00 */
[----:B------:R-:W-:Y:S02]  /*02c0*/  MOV R13, R0 ;  /* 0x00000000000d7202 */ /* 0x000fe40000000f00 */
[----:B0-----:R-:W-:-:S05]  /*02d0*/  IADD3 R2, P0, PT, R2, 0x8, RZ ;  /* 0x0000000802027810 */ /* 0x001fca0007f1e0ff */
[----:B------:R-:W-:Y:S02]  /*02e0*/  IMAD.X R3, RZ, RZ, R3, P0 ;  /* 0x000000ffff037224 */ /* 0x000fe400000e0603 */
[----:B-1----:R-:W-:-:S07]  /*02f0*/  IMAD.WIDE R4, R0, 0x4, R4 ;  /* 0x0000000400047825 */ /* 0x002fce00078e0204 */
.L_x_7:
[-C--:B------:R-:W-:Y:S01]  /*0300*/  ISETP.GE.AND P2, PT, R0, R7.reuse, PT ;  /* 0x000000070000720c */ /* 0x080fe20003f46270 */
[----:B------:R-:W-:Y:S01]  /*0310*/  BSSY.RECONVERGENT B0, `(.L_x_2) ;  /* 0x000003e000007945 */ /* 0x000fe20003800200 */
[C---:B------:R-:W-:Y:S01]  /*0320*/  ISETP.NE.AND P0, PT, R13.reuse, R7, PT ;  /* 0x000000070d00720c */ /* 0x040fe20003f05270 */
[----:B------:R-:W-:-:S10]  /*0330*/  VIADD R13, R13, 0x1 ;  /* 0x000000010d0d7836 */ /* 0x000fd40000000000 */
[----:B0-----:R-:W-:Y:S05]  /*0340*/  @P2 BRA `(.L_x_3) ;  /* 0x0000000000e82947 */ /* 0x001fea0003800000 */
[----:B------:R-:W-:Y:S01]  /*0350*/  ISETP.NE.AND P2, PT, R6, RZ, PT ;  /* 0x000000ff0600720c */ /* 0x000fe20003f45270 */
[----:B------:R-:W-:Y:S01]  /*0360*/  BSSY.RECONVERGENT B1, `(.L_x_4) ;  /* 0x000001a000017945 */ /* 0x000fe20003800200 */
[----:B------:R-:W-:-:S11]  /*0370*/  IMAD.MOV.U32 R15, RZ, RZ, R0 ;  /* 0x000000ffff0f7224 */ /* 0x000fd600078e0000 */
[----:B------:R-:W-:Y:S05]  /*0380*/  @!P2 BRA `(.L_x_5) ;  /* 0x00000000005ca947 */ /* 0x000fea0003800000 */
[----:B------:R-:W2:Y:S04]  /*0390*/  LDG.E R17, desc[UR4][R4.64+0x4] ;  /* 0x0000040404117981 */ /* 0x000ea8000c1e1900 */
[----:B------:R-:W2:Y:S01]  /*03a0*/  LDG.E R9, desc[UR4][R4.64] ;  /* 0x0000000404097981 */ /* 0x000ea2000c1e1900 */
[----:B------:R-:W-:Y:S01]  /*03b0*/  ISETP.NE.AND P3, PT, R6, 0x1, PT ;  /* 0x000000010600780c */ /* 0x000fe20003f65270 */
[----:B------:R-:W-:Y:S01]  /*03c0*/  IMAD.MOV.U32 R15, RZ, RZ, R10 ;  /* 0x000000ffff0f7224 */ /* 0x000fe200078e000a */
[----:B--2---:R-:W-:-:S13]  /*03d0*/  ISETP.GE.AND P2, PT, R17, R9, PT ;  /* 0x000000091100720c */ /* 0x004fda0003f46270 */
[----:B------:R-:W-:Y:S04]  /*03e0*/  @!P2 STG.E desc[UR4][R4.64+0x4], R9 ;  /* 0x000004090400a986 */ /* 0x000fe8000c101904 */
[----:B------:R0:W-:Y:S02]  /*03f0*/  @!P2 STG.E desc[UR4][R4.64], R17 ;  /* 0x000000110400a986 */ /* 0x0001e4000c101904 */
[----:B0-----:R-:W-:Y:S01]  /*0400*/  @!P2 MOV R17, R9 ;  /* 0x000000090011a202 */ /* 0x001fe20000000f00 */
[----:B------:R-:W-:Y:S06]  /*0410*/  @!P3 BRA `(.L_x_5) ;  /* 0x000000000038b947 */ /* 0x000fec0003800000 */
[----:B------:R-:W2:Y:S01]  /*0420*/  LDG.E R9, desc[UR4][R4.64+0x8] ;  /* 0x0000080404097981 */ /* 0x000ea2000c1e1900 */
[----:B------:R-:W-:Y:S02]  /*0430*/  ISETP.NE.AND P3, PT, R6, 0x2, PT ;  /* 0x000000020600780c */ /* 0x000fe40003f65270 */
[----:B------:R-:W-:Y:S02]  /*0440*/  MOV R15, R11 ;  /* 0x0000000b000f7202 */ /* 0x000fe40000000f00 */
[----:B--2---:R-:W-:-:S13]  /*0450*/  ISETP.GE.AND P2, PT, R9, R17, PT ;  /* 0x000000110900720c */ /* 0x004fda0003f46270 */
[----:B------:R-:W-:Y:S04]  /*0460*/  @!P2 STG.E desc[UR4][R4.64+0x8], R17 ;  /* 0x000008110400a986 */ /* 0x000fe8000c101904 */
[----:B------:R0:W-:Y:S02]  /*0470*/  @!P2 STG.E desc[UR4][R4.64+0x4], R9 ;  /* 0x000004090400a986 */ /* 0x0001e4000c101904 */
[----:B0-----:R-:W-:Y:S01]  /*0480*/  @!P2 IMAD.MOV.U32 R9, RZ, RZ, R17 ;  /* 0x000000ffff09a224 */ /* 0x001fe200078e0011 */
[----:B------:R-:W-:Y:S06]  /*0490*/  @!P3 BRA `(.L_x_5) ;  /* 0x000000000018b947 */ /* 0x000fec0003800000 */
[----:B------:R-:W2:Y:S01]  /*04a0*/  LDG.E R8, desc[UR4][R4.64+0xc] ;  /* 0x00000c0404087981 */ /* 0x000ea2000c1e1900 */
[----:B------:R-:W-:Y:S01]  /*04b0*/  IMAD.MOV.U32 R15, RZ, RZ, R12 ;  /* 0x000000ffff0f7224 */ /* 0x000fe200078e000c */
[----:B--2---:R-:W-:-:S13]  /*04c0*/  ISETP.GE.AND P2, PT, R8, R9, PT ;  /* 0x000000090800720c */ /* 0x004fda0003f46270 */
[----:B------:R0:W-:Y:S01]  /*04d0*/  @!P2 STG.E desc[UR4][R4.64+0x8], R8 ;  /* 0x000008080400a986 */ /* 0x0001e2000c101904 */
[----:B------:R-:W-:-:S03]  /*04e0*/  @!P2 IMAD.MOV.U32 R15, RZ, RZ, R12 ;  /* 0x000000ffff0fa224 */ /* 0x000fc600078e000c */
[----:B------:R0:W-:Y:S04]  /*04f0*/  @!P2 STG.E desc[UR4][R4.64+0xc], R9 ;  /* 0x00000c090400a986 */ /* 0x0001e8000c101904 */
.L_x_5:
[----:B------:R-:W-:Y:S05]  /*0500*/  BSYNC.RECONVERGENT B1 ;  /* 0x0000000000017941 */ /* 0x000fea0003800200 */
.L_x_4:
[----:B------:R-:W-:Y:S05]  /*0510*/  @P1 BRA `(.L_x_3) ;  /* 0x0000000000741947 */ /* 0x000fea0003800000 */
[----:B0-----:R-:W0:Y:S02]  /*0520*/  LDC.64 R8, c[0x0][0x398] ;  /* 0x0000e600ff087b82 */ /* 0x001e240000000a00 */
[----:B0-----:R-:W-:-:S05]  /*0530*/  IMAD.WIDE R8, R15, 0x4, R8 ;  /* 0x000000040f087825 */ /* 0x001fca00078e0208 */
[----:B------:R0:W5:Y:S01]  /*0540*/  LDG.E R17, desc[UR4][R8.64] ;  /* 0x0000000408117981 */ /* 0x000162000c1e1900 */
[----:B------:R-:W-:-:S07]  /*0550*/  IADD3 R14, PT, PT, -R7, R15, RZ ;  /* 0x0000000f070e7210 */ /* 0x000fce0007ffe1ff */
.L_x_6:
[----:B0-----:R-:W-:-:S05]  /*0560*/  IMAD.WIDE R8, R15, 0x4, R2 ;  /* 0x000000040f087825 */ /* 0x001fca00078e0202 */
[----:B------:R-:W2:Y:S04]  /*0570*/  LDG.E R19, desc[UR4][R8.64+-0x4] ;  /* 0xfffffc0408137981 */ /* 0x000ea8000c1e1900 */
[----:B------:R-:W3:Y:S04]  /*0580*/  LDG.E R21, desc[UR4][R8.64] ;  /* 0x0000000408157981 */ /* 0x000ee8000c1e1900 */
[----:B------:R-:W4:Y:S01]  /*0590*/  LDG.E R16, desc[UR4][R8.64+0x4] ;  /* 0x0000040408107981 */ /* 0x000f22000c1e1900 */
[----:B--2--5:R-:W-:-:S13]  /*05a0*/  ISETP.GE.AND P2, PT, R19, R17, PT ;  /* 0x000000111300720c */ /* 0x024fda0003f46270 */
[----:B------:R0:W-:Y:S04]  /*05b0*/  @!P2 STG.E desc[UR4][R8.64+-0x8], R19 ;  /* 0xfffff8130800a986 */ /* 0x0001e8000c101904 */
[----:B------:R1:W-:Y:S01]  /*05c0*/  @!P2 STG.E desc[UR4][R8.64+-0x4], R17 ;  /* 0xfffffc110800a986 */ /* 0x0003e2000c101904 */
[----:B0-----:R-:W-:-:S03]  /*05d0*/  @!P2 IMAD.MOV.U32 R19, RZ, RZ, R17 ;  /* 0x000000ffff13a224 */ /* 0x001fc600078e0011 */
[----:B-1----:R-:W2:Y:S02]  /*05e0*/  LDG.E R17, desc[UR4][R8.64+0x8] ;  /* 0x0000080408117981 */ /* 0x002ea4000c1e1900 */
[----:B---3--:R-:W-:Y:S01]  /*05f0*/  ISETP.GE.AND P3, PT, R21, R19, PT ;  /* 0x000000131500720c */ /* 0x008fe20003f66270 */
[----:B------:R-:W-:Y:S01]  /*0600*/  VIADD R14, R14, 0x4 ;  /* 0x000000040e0e7836 */ /* 0x000fe20000000000 */
[----:B------:R-:W-:-:S11]  /*0610*/  IADD3 R15, PT, PT, R15, 0x4, RZ ;  /* 0x000000040f0f7810 */ /* 0x000fd60007ffe0ff */
[----:B------:R0:W-:Y:S04]  /*0620*/  @!P3 STG.E desc[UR4][R8.64+-0x4], R21 ;  /* 0xfffffc150800b986 */ /* 0x0001e8000c101904 */
[----:B------:R-:W-:Y:S01]  /*0630*/  @!P3 STG.E desc[UR4][R8.64], R19 ;  /* 0x000000130800b986 */ /* 0x000fe2000c101904 */
[----:B0-----:R-:W-:-:S05]  /*0640*/  @!P3 IMAD.MOV.U32 R21, RZ, RZ, R19 ;  /* 0x000000ffff15b224 */ /* 0x001fca00078e0013 */
[----:B----4-:R-:W-:-:S13]  /*0650*/  ISETP.GE.AND P2, PT, R16, R21, PT ;  /* 0x000000151000720c */ /* 0x010fda0003f46270 */
[----:B------:R0:W-:Y:S04]  /*0660*/  @!P2 STG.E desc[UR4][R8.64], R16 ;  /* 0x000000100800a986 */ /* 0x0001e8000c101904 */
[----:B------:R-:W-:Y:S01]  /*0670*/  @!P2 STG.E desc[UR4][R8.64+0x4], R21 ;  /* 0x000004150800a986 */ /* 0x000fe2000c101904 */
[----:B0-----:R-:W-:Y:S02]  /*0680*/  @!P2 MOV R16, R21 ;  /* 0x000000150010a202 */ /* 0x001fe40000000f00 */
[----:B------:R-:W-:Y:S02]  /*0690*/  ISETP.NE.AND P2, PT, R14, RZ, PT ;  /* 0x000000ff0e00720c */ /* 0x000fe40003f45270 */
[----:B--2---:R-:W-:-:S13]  /*06a0*/  ISETP.GE.AND P3, PT, R17, R16, PT ;  /* 0x000000101100720c */ /* 0x004fda0003f66270 */
[----:B------:R-:W-:Y:S04]  /*06b0*/  @!P3 STG.E desc[UR4][R8.64+0x8], R16 ;  /* 0x000008100800b986 */ /* 0x000fe8000c101904 */
[----:B------:R0:W-:Y:S02]  /*06c0*/  @!P3 STG.E desc[UR4][R8.64+0x4], R17 ;  /* 0x000004110800b986 */ /* 0x0001e4000c101904 */
[----:B0-----:R-:W-:Y:S01]  /*06d0*/  @!P3 IMAD.MOV.U32 R17, RZ, RZ, R16 ;  /* 0x000000ffff11b224 */ /* 0x001fe200078e0010 */
[----:B------:R-:W-:Y:S06]  /*06e0*/  @P2 BRA `(.L_x_6) ;  /* 0xfffffffc009c2947 */ /* 0x000fec000383ffff */
.L_x_3:
[----:B------:R-:W-:Y:S05]  /*06f0*/  BSYNC.RECONVERGENT B0 ;  /* 0x0000000000007941 */ /* 0x000fea0003800200 */
.L_x_2:
[----:B------:R-:W-:Y:S05]  /*0700*/  @P0 BRA `(.L_x_7) ;  /* 0xfffffff800fc0947 */ /* 0x000fea000383ffff */
[----:B------:R-:W-:Y:S05]  /*0710*/  EXIT ;  /* 0x000000000000794d */ /* 0x000fea0003800000 */
.L_x_8:
        /* <DEDUP_REMOVED lines=14> */
.L_x_10:


//--------------------- .nv.global.init           --------------------------
	.section	.nv.global.init,"aw",@progbits
	.align	4
.nv.global.init:
	.type		mrg32k3aM1SubSeq,@object
	.size		mrg32k3aM1SubSeq,(mrg32k3aM2SubSeq - mrg32k3aM1SubSeq)
mrg32k3aM1SubSeq:
        /*0000*/ 	.byte	0x0b, 0xcc, 0xee, 0x04, 0x73, 0x29, 0x8b, 0x6f, 0xf6, 0x53, 0x03, 0xf6, 0x23, 0xf6, 0xea, 0xda
        /* <DEDUP_REMOVED lines=125> */
	.type		mrg32k3aM2SubSeq,@object
	.size		mrg32k3aM2SubSeq,(mrg32k3aM1 - mrg32k3aM2SubSeq)
mrg32k3aM2SubSeq:
        /* <DEDUP_REMOVED lines=126> */
	.type		mrg32k3aM1,@object
	.size		mrg32k3aM1,(mrg32k3aM1Seq - mrg32k3aM1)
mrg32k3aM1:
        /* <DEDUP_REMOVED lines=144> */
	.type		mrg32k3aM1Seq,@object
	.size		mrg32k3aM1Seq,(mrg32k3aM2 - mrg32k3aM1Seq)
mrg32k3aM1Seq:
        /* <DEDUP_REMOVED lines=144> */
	.type		mrg32k3aM2,@object
	.size		mrg32k3aM2,(mrg32k3aM2Seq - mrg32k3aM2)
mrg32k3aM2:
        /* <DEDUP_REMOVED lines=144> */
	.type		mrg32k3aM2Seq,@object
	.size		mrg32k3aM2Seq,(precalc_xorwow_matrix - mrg32k3aM2Seq)
mrg32k3aM2Seq:
        /* <DEDUP_REMOVED lines=144> */
	.type		precalc_xorwow_matrix,@object
	.size		precalc_xorwow_matrix,(precalc_xorwow_offset_matrix - precalc_xorwow_matrix)
precalc_xorwow_matrix:
        /* <DEDUP_REMOVED lines=6400> */
	.type		precalc_xorwow_offset_matrix,@object
	.size		precalc_xorwow_offset_matrix,(.L_1 - precalc_xorwow_offset_matrix)
precalc_xorwow_offset_matrix:
        /* <DEDUP_REMOVED lines=6400> */
.L_1:


//--------------------- .nv.shared.reserved.0     --------------------------
	.section	.nv.shared.reserved.0,"aw",@nobits
	.weak		__nv_reservedSMEM_offset_0_alias
	.size		__nv_reservedSMEM_offset_0_alias, 0, 64
	.other		__nv_reservedSMEM_offset_0_alias,@"STO_CUDA_RESERVED_SHARED STV_DEFAULT"
__nv_reservedSMEM_offset_0_alias:
	.zero		0
	.zero		64


//--------------------- .nv.global                --------------------------
	.section	.nv.global,"aw",@nobits
.nv.global:
	.type		_ZN34_INTERNAL_c7cf2990_4_k_cu_f9e17d8d6thrust24THRUST_300001_SM_1000_NS12placeholders2_8E,@object
	.size		_ZN34_INTERNAL_c7cf2990_4_k_cu_f9e17d8d6thrust24THRUST_300001_SM_1000_NS12placeholders2_8E,(_ZN34_INTERNAL_c7cf2990_4_k_cu_f9e17d8d4cuda3std3__436_GLOBAL__N__c7cf2990_4_k_cu_f9e17d8d6ignoreE - _ZN34_INTERNAL_c7cf2990_4_k_cu_f9e17d8d6thrust24THRUST_300001_SM_1000_NS12placeholders2_8E)
_ZN34_INTERNAL_c7cf2990_4_k_cu_f9e17d8d6thrust24THRUST_300001_SM_1000_NS12placeholders2_8E:
	.zero		1
	.type		_ZN34_INTERNAL_c7cf2990_4_k_cu_f9e17d8d4cuda3std3__436_GLOBAL__N__c7cf2990_4_k_cu_f9e17d8d6ignoreE,@object
	.size		_ZN34_INTERNAL_c7cf2990_4_k_cu_f9e17d8d4cuda3std3__436_GLOBAL__N__c7cf2990_4_k_cu_f9e17d8d6ignoreE,(_ZN34_INTERNAL_c7cf2990_4_k_cu_f9e17d8d4cuda3std6ranges3__45__cpo4dataE - _ZN34_INTERNAL_c7cf2990_4_k_cu_f9e17d8d4cuda3std3__436_GLOBAL__N__c7cf2990_4_k_cu_f9e17d8d6ignoreE)
_ZN34_INTERNAL_c7cf2990_4_k_cu_f9e17d8d4cuda3std3__436_GLOBAL__N__c7cf2990_4_k_cu_f9e17d8d6ignoreE:
	.zero		1
	.type		_ZN34_INTERNAL_c7cf2990_4_k_cu_f9e17d8d4cuda3std6ranges3__45__cpo4dataE,@object
	.size		_ZN34_INTERNAL_c7cf2990_4_k_cu_f9e17d8d4cuda3std6ranges3__45__cpo4dataE,(_ZN34_INTERNAL_c7cf2990_4_k_cu_f9e17d8d6thrust24THRUST_300001_SM_1000_NS6system3cpp3parE - _ZN34_INTERNAL_c7cf2990_4_k_cu_f9e17d8d4cuda3std6ranges3__45__cpo4dataE)
_ZN34_INTERNAL_c7cf2990_4_k_cu_f9e17d8d4cuda3std6ranges3__45__cpo4dataE:
	.zero		1
	.type		_ZN34_INTERNAL_c7cf2990_4_k_cu_f9e17d8d6thrust24THRUST_300001_SM_1000_NS6system3cpp3parE,@object
	.size		_ZN34_INTERNAL_c7cf2990_4_k_cu_f9e17d8d6thrust24THRUST_300001_SM_1000_NS6system3cpp3parE,(_ZN34_INTERNAL_c7cf2990_4_k_cu_f9e17d8d4cuda3std3__45__cpo5beginE - _ZN34_INTERNAL_c7cf2990_4_k_cu_f9e17d8d6thrust24THRUST_300001_SM_1000_NS6system3cpp3parE)
_ZN34_INTERNAL_c7cf2990_4_k_cu_f9e17d8d6thrust24THRUST_300001_SM_1000_NS6system3cpp3parE:
	.zero		1
	.type		_ZN34_INTERNAL_c7cf2990_4_k_cu_f9e17d8d4cuda3std3__45__cpo5beginE,@object
	.size		_ZN34_INTERNAL_c7cf2990_4_k_cu_f9e17d8d4cuda3std3__45__cpo5beginE,(_ZN34_INTERNAL_c7cf2990_4_k_cu_f9e17d8d4cuda3std6ranges3__45__cpo5beginE - _ZN34_INTERNAL_c7cf2990_4_k_cu_f9e17d8d4cuda3std3__45__cpo5beginE)
_ZN34_INTERNAL_c7cf2990_4_k_cu_f9e17d8d4cuda3std3__45__cpo5beginE:
	.zero		1
	.type		_ZN34_INTERNAL_c7cf2990_4_k_cu_f9e17d8d4cuda3std6ranges3__45__cpo5beginE,@object
	.size		_ZN34_INTERNAL_c7cf2990_4_k_cu_f9e17d8d4cuda3std6ranges3__45__cpo5beginE,(_ZN34_INTERNAL_c7cf2990_4_k_cu_f9e17d8d6thrust24THRUST_300001_SM_1000_NS6deviceE - _ZN34_INTERNAL_c7cf2990_4_k_cu_f9e17d8d4cuda3std6ranges3__45__cpo5beginE)
_ZN34_INTERNAL_c7cf2990_4_k_cu_f9e17d8d4cuda3std6ranges3__45__cpo5beginE:
	.zero		1
	.type		_ZN34_INTERNAL_c7cf2990_4_k_cu_f9e17d8d6thrust24THRUST_300001_SM_1000_NS6deviceE,@object
	.size		_ZN34_INTERNAL_c7cf2990_4_k_cu_f9e17d8d6thrust24THRUST_300001_SM_1000_NS6deviceE,(_ZN34_INTERNAL_c7cf2990_4_k_cu_f9e17d8d4cuda3std3__47nulloptE - _ZN34_INTERNAL_c7cf2990_4_k_cu_f9e17d8d6thrust24THRUST_300001_SM_1000_NS6deviceE)
_ZN34_INTERNAL_c7cf2990_4_k_cu_f9e17d8d6thrust24THRUST_300001_SM_1000_NS6deviceE:
	.zero		1
	.type		_ZN34_INTERNAL_c7cf2990_4_k_cu_f9e17d8d4cuda3std3__47nulloptE,@object
	.size		_ZN34_INTERNAL_c7cf2990_4_k_cu_f9e17d8d4cuda3std3__47nulloptE,(_ZN34_INTERNAL_c7cf2990_4_k_cu_f9e17d8d4cuda3std6ranges3__45__cpo8distanceE - _ZN34_INTERNAL_c7cf2990_4_k_cu_f9e17d8d4cuda3std3__47nulloptE)
_ZN34_INTERNAL_c7cf2990_4_k_cu_f9e17d8d4cuda3std3__47nulloptE:
	.zero		1
	.type		_ZN34_INTERNAL_c7cf2990_4_k_cu_f9e17d8d4cuda3std6ranges3__45__cpo8distanceE,@object
	.size		_ZN34_INTERNAL_c7cf2990_4_k_cu_f9e17d8d4cuda3std6ranges3__45__cpo8distanceE,(_ZN34_INTERNAL_c7cf2990_4_k_cu_f9e17d8d6thrust24THRUST_300001_SM_1000_NS12placeholders2_4E - _ZN34_INTERNAL_c7cf2990_4_k_cu_f9e17d8d4cuda3std6ranges3__45__cpo8distanceE)
_ZN34_INTERNAL_c7cf2990_4_k_cu_f9e17d8d4cuda3std6ranges3__45__cpo8distanceE:
	.zero		1
	.type		_ZN34_INTERNAL_c7cf2990_4_k_cu_f9e17d8d6thrust24THRUST_300001_SM_1000_NS12placeholders2_4E,@object
	.size		_ZN34_INTERNAL_c7cf2990_4_k_cu_f9e17d8d6thrust24THRUST_300001_SM_1000_NS12placeholders2_4E,(_ZN34_INTERNAL_c7cf2990_4_k_cu_f9e17d8d4cuda3std3__45__cpo6rbeginE - _ZN34_INTERNAL_c7cf2990_4_k_cu_f9e17d8d6thrust24THRUST_300001_SM_1000_NS12placeholders2_4E)
_ZN34_INTERNAL_c7cf2990_4_k_cu_f9e17d8d6thrust24THRUST_300001_SM_1000_NS12placeholders2_4E:
	.zero		1
	.type		_ZN34_INTERNAL_c7cf2990_4_k_cu_f9e17d8d4cuda3std3__45__cpo6rbeginE,@object
	.size		_ZN34_INTERNAL_c7cf2990_4_k_cu_f9e17d8d4cuda3std3__45__cpo6rbeginE,(_ZN34_INTERNAL_c7cf2990_4_k_cu_f9e17d8d4cuda3std6ranges3__45__cpo7advanceE - _ZN34_INTERNAL_c7cf2990_4_k_cu_f9e17d8d4cuda3std3__45__cpo6rbeginE)
_ZN34_INTERNAL_c7cf2990_4_k_cu_f9e17d8d4cuda3std3__45__cpo6rbeginE:
	.zero		1
	.type		_ZN34_INTERNAL_c7cf2990_4_k_cu_f9e17d8d4cuda3std6ranges3__45__cpo7advanceE,@object
	.size		_ZN34_INTERNAL_c7cf2990_4_k_cu_f9e17d8d4cuda3std6ranges3__45__cpo7advanceE,(_ZN34_INTERNAL_c7cf2990_4_k_cu_f9e17d8d6thrust24THRUST_300001_SM_1000_NS12placeholders3_10E - _ZN34_INTERNAL_c7cf2990_4_k_cu_f9e17d8d4cuda3std6ranges3__45__cpo7advanceE)
_ZN34_INTERNAL_c7cf2990_4_k_cu_f9e17d8d4cuda3std6ranges3__45__cpo7advanceE:
	.zero		1
	.type		_ZN34_INTERNAL_c7cf2990_4_k_cu_f9e17d8d6thrust24THRUST_300001_SM_1000_NS12placeholders3_10E,@object
	.size		_ZN34_INTERNAL_c7cf2990_4_k_cu_f9e17d8d6thrust24THRUST_300001_SM_1000_NS12placeholders3_10E,(_ZN34_INTERNAL_c7cf2990_4_k_cu_f9e17d8d4cuda3std3__48in_placeE - _ZN34_INTERNAL_c7cf2990_4_k_cu_f9e17d8d6thrust24THRUST_300001_SM_1000_NS12placeholders3_10E)
_ZN34_INTERNAL_c7cf2990_4_k_cu_f9e17d8d6thrust24THRUST_300001_SM_1000_NS12placeholders3_10E:
	.zero		1
	.type		_ZN34_INTERNAL_c7cf2990_4_k_cu_f9e17d8d4cuda3std3__48in_placeE,@object
	.size		_ZN34_INTERNAL_c7cf2990_4_k_cu_f9e17d8d4cuda3std3__48in_placeE,(_ZN34_INTERNAL_c7cf2990_4_k_cu_f9e17d8d4cuda3std6ranges3__45__cpo4sizeE - _ZN34_INTERNAL_c7cf2990_4_k_cu_f9e17d8d4cuda3std3__48in_placeE)
_ZN34_INTERNAL_c7cf2990_4_k_cu_f9e17d8d4cuda3std3__48in_placeE:
	.zero		1
	.type		_ZN34_INTERNAL_c7cf2990_4_k_cu_f9e17d8d4cuda3std6ranges3__45__cpo4sizeE,@object
	.size		_ZN34_INTERNAL_c7cf2990_4_k_cu_f9e17d8d4cuda3std6ranges3__45__cpo4sizeE,(_ZN34_INTERNAL_c7cf2990_4_k_cu_f9e17d8d6thrust24THRUST_300001_SM_1000_NS12placeholders2_2E - _ZN34_INTERNAL_c7cf2990_4_k_cu_f9e17d8d4cuda3std6ranges3__45__cpo4sizeE)
_ZN34_INTERNAL_c7cf2990_4_k_cu_f9e17d8d4cuda3std6ranges3__45__cpo4sizeE:
	.zero		1
	.type		_ZN34_INTERNAL_c7cf2990_4_k_cu_f9e17d8d6thrust24THRUST_300001_SM_1000_NS12placeholders2_2E,@object
	.size		_ZN34_INTERNAL_c7cf2990_4_k_cu_f9e17d8d6thrust24THRUST_300001_SM_1000_NS12placeholders2_2E,(_ZN34_INTERNAL_c7cf2990_4_k_cu_f9e17d8d4cuda3std3__45__cpo6cbeginE - _ZN34_INTERNAL_c7cf2990_4_k_cu_f9e17d8d6thrust24THRUST_300001_SM_1000_NS12placeholders2_2E)
_ZN34_INTERNAL_c7cf2990_4_k_cu_f9e17d8d6thrust24THRUST_300001_SM_1000_NS12placeholders2_2E:
	.zero		1
	.type		_ZN34_INTERNAL_c7cf2990_4_k_cu_f9e17d8d4cuda3std3__45__cpo6cbeginE,@object
	.size		_ZN34_INTERNAL_c7cf2990_4_k_cu_f9e17d8d4cuda3std3__45__cpo6cbeginE,(_ZN34_INTERNAL_c7cf2990_4_k_cu_f9e17d8d4cuda3std6ranges3__45__cpo6cbeginE - _ZN34_INTERNAL_c7cf2990_4_k_cu_f9e17d8d4cuda3std3__45__cpo6cbeginE)
_ZN34_INTERNAL_c7cf2990_4_k_cu_f9e17d8d4cuda3std3__45__cpo6cbeginE:
	.zero		1
	.type		_ZN34_INTERNAL_c7cf2990_4_k_cu_f9e17d8d4cuda3std6ranges3__45__cpo6cbeginE,@object
	.size		_ZN34_INTERNAL_c7cf2990_4_k_cu_f9e17d8d4cuda3std6ranges3__45__cpo6cbeginE,(_ZN34_INTERNAL_c7cf2990_4_k_cu_f9e17d8d6thrust24THRUST_300001_SM_1000_NS12placeholders2_6E - _ZN34_INTERNAL_c7cf2990_4_k_cu_f9e17d8d4cuda3std6ranges3__45__cpo6cbeginE)
_ZN34_INTERNAL_c7cf2990_4_k_cu_f9e17d8d4cuda3std6ranges3__45__cpo6cbeginE:
	.zero		1
	.type		_ZN34_INTERNAL_c7cf2990_4_k_cu_f9e17d8d6thrust24THRUST_300001_SM_1000_NS12placeholders2_6E,@object
	.size		_ZN34_INTERNAL_c7cf2990_4_k_cu_f9e17d8d6thrust24THRUST_300001_SM_1000_NS12placeholders2_6E,(_ZN34_INTERNAL_c7cf2990_4_k_cu_f9e17d8d4cuda3std3__45__cpo7crbeginE - _ZN34_INTERNAL_c7cf2990_4_k_cu_f9e17d8d6thrust24THRUST_300001_SM_1000_NS12placeholders2_6E)
_ZN34_INTERNAL_c7cf2990_4_k_cu_f9e17d8d6thrust24THRUST_300001_SM_1000_NS12placeholders2_6E:
	.zero		1
	.type		_ZN34_INTERNAL_c7cf2990_4_k_cu_f9e17d8d4cuda3std3__45__cpo7crbeginE,@object
	.size		_ZN34_INTERNAL_c7cf2990_4_k_cu_f9e17d8d4cuda3std3__45__cpo7crbeginE,(_ZN34_INTERNAL_c7cf2990_4_k_cu_f9e17d8d4cuda3std6ranges3__45__cpo4nextE - _ZN34_INTERNAL_c7cf2990_4_k_cu_f9e17d8d4cuda3std3__45__cpo7crbeginE)
_ZN34_INTERNAL_c7cf2990_4_k_cu_f9e17d8d4cuda3std3__45__cpo7crbeginE:
	.zero		1
	.type		_ZN34_INTERNAL_c7cf2990_4_k_cu_f9e17d8d4cuda3std6ranges3__45__cpo4nextE,@object
	.size		_ZN34_INTERNAL_c7cf2990_4_k_cu_f9e17d8d4cuda3std6ranges3__45__cpo4nextE,(_ZN34_INTERNAL_c7cf2990_4_k_cu_f9e17d8d4cuda3std6ranges3__45__cpo4swapE - _ZN34_INTERNAL_c7cf2990_4_k_cu_f9e17d8d4cuda3std6ranges3__45__cpo4nextE)
_ZN34_INTERNAL_c7cf2990_4_k_cu_f9e17d8d4cuda3std6ranges3__45__cpo4nextE:
	.zero		1
	.type		_ZN34_INTERNAL_c7cf2990_4_k_cu_f9e17d8d4cuda3std6ranges3__45__cpo4swapE,@object
	.size		_ZN34_INTERNAL_c7cf2990_4_k_cu_f9e17d8d4cuda3std6ranges3__45__cpo4swapE,(_ZN34_INTERNAL_c7cf2990_4_k_cu_f9e17d8d6thrust24THRUST_300001_SM_1000_NS8cuda_cub10par_nosyncE - _ZN34_INTERNAL_c7cf2990_4_k_cu_f9e17d8d4cuda3std6ranges3__45__cpo4swapE)
_ZN34_INTERNAL_c7cf2990_4_k_cu_f9e17d8d4cuda3std6ranges3__45__cpo4swapE:
	.zero		1
	.type		_ZN34_INTERNAL_c7cf2990_4_k_cu_f9e17d8d6thrust24THRUST_300001_SM_1000_NS8cuda_cub10par_nosyncE,@object
	.size		_ZN34_INTERNAL_c7cf2990_4_k_cu_f9e17d8d6thrust24THRUST_300001_SM_1000_NS8cuda_cub10par_nosyncE,(_ZN34_INTERNAL_c7cf2990_4_k_cu_f9e17d8d6thrust24THRUST_300001_SM_1000_NS3seqE - _ZN34_INTERNAL_c7cf2990_4_k_cu_f9e17d8d6thrust24THRUST_300001_SM_1000_NS8cuda_cub10par_nosyncE)
_ZN34_INTERNAL_c7cf2990_4_k_cu_f9e17d8d6thrust24THRUST_300001_SM_1000_NS8cuda_cub10par_nosyncE:
	.zero		1
	.type		_ZN34_INTERNAL_c7cf2990_4_k_cu_f9e17d8d6thrust24THRUST_300001_SM_1000_NS3seqE,@object
	.size		_ZN34_INTERNAL_c7cf2990_4_k_cu_f9e17d8d6thrust24THRUST_300001_SM_1000_NS3seqE,(_ZN34_INTERNAL_c7cf2990_4_k_cu_f9e17d8d4cuda3std3__420unreachable_sentinelE - _ZN34_INTERNAL_c7cf2990_4_k_cu_f9e17d8d6thrust24THRUST_300001_SM_1000_NS3seqE)
_ZN34_INTERNAL_c7cf2990_4_k_cu_f9e17d8d6thrust24THRUST_300001_SM_1000_NS3seqE:
	.zero		1
	.type		_ZN34_INTERNAL_c7cf2990_4_k_cu_f9e17d8d4cuda3std3__420unreachable_sentinelE,@object
	.size		_ZN34_INTERNAL_c7cf2990_4_k_cu_f9e17d8d4cuda3std3__420unreachable_sentinelE,(_ZN34_INTERNAL_c7cf2990_4_k_cu_f9e17d8d4cuda3std6ranges3__45__cpo5ssizeE - _ZN34_INTERNAL_c7cf2990_4_k_cu_f9e17d8d4cuda3std3__420unreachable_sentinelE)
_ZN34_INTERNAL_c7cf2990_4_k_cu_f9e17d8d4cuda3std3__420unreachable_sentinelE:
	.zero		1
	.type		_ZN34_INTERNAL_c7cf2990_4_k_cu_f9e17d8d4cuda3std6ranges3__45__cpo5ssizeE,@object
	.size		_ZN34_INTERNAL_c7cf2990_4_k_cu_f9e17d8d4cuda3std6ranges3__45__cpo5ssizeE,(_ZN34_INTERNAL_c7cf2990_4_k_cu_f9e17d8d6thrust24THRUST_300001_SM_1000_NS12placeholders2_3E - _ZN34_INTERNAL_c7cf2990_4_k_cu_f9e17d8d4cuda3std6ranges3__45__cpo5ssizeE)
_ZN34_INTERNAL_c7cf2990_4_k_cu_f9e17d8d4cuda3std6ranges3__45__cpo5ssizeE:
	.zero		1
	.type		_ZN34_INTERNAL_c7cf2990_4_k_cu_f9e17d8d6thrust24THRUST_300001_SM_1000_NS12placeholders2_3E,@object
	.size		_ZN34_INTERNAL_c7cf2990_4_k_cu_f9e17d8d6thrust24THRUST_300001_SM_1000_NS12placeholders2_3E,(_ZN34_INTERNAL_c7cf2990_4_k_cu_f9e17d8d4cuda3std3__45__cpo4cendE - _ZN34_INTERNAL_c7cf2990_4_k_cu_f9e17d8d6thrust24THRUST_300001_SM_1000_NS12placeholders2_3E)
_ZN34_INTERNAL_c7cf2990_4_k_cu_f9e17d8d6thrust24THRUST_300001_SM_1000_NS12placeholders2_3E:
	.zero		1
	.type		_ZN34_INTERNAL_c7cf2990_4_k_cu_f9e17d8d4cuda3std3__45__cpo4cendE,@object
	.size		_ZN34_INTERNAL_c7cf2990_4_k_cu_f9e17d8d4cuda3std3__45__cpo4cendE,(_ZN34_INTERNAL_c7cf2990_4_k_cu_f9e17d8d4cuda3std6ranges3__45__cpo4cendE - _ZN34_INTERNAL_c7cf2990_4_k_cu_f9e17d8d4cuda3std3__45__cpo4cendE)
_ZN34_INTERNAL_c7cf2990_4_k_cu_f9e17d8d4cuda3std3__45__cpo4cendE:
	.zero		1
	.type		_ZN34_INTERNAL_c7cf2990_4_k_cu_f9e17d8d4cuda3std6ranges3__45__cpo4cendE,@object
	.size		_ZN34_INTERNAL_c7cf2990_4_k_cu_f9e17d8d4cuda3std6ranges3__45__cpo4cendE,(_ZN34_INTERNAL_c7cf2990_4_k_cu_f9e17d8d6thrust24THRUST_300001_SM_1000_NS12placeholders2_7E - _ZN34_INTERNAL_c7cf2990_4_k_cu_f9e17d8d4cuda3std6ranges3__45__cpo4cendE)
_ZN34_INTERNAL_c7cf2990_4_k_cu_f9e17d8d4cuda3std6ranges3__45__cpo4cendE:
	.zero		1
	.type		_ZN34_INTERNAL_c7cf2990_4_k_cu_f9e17d8d6thrust24THRUST_300001_SM_1000_NS12placeholders2_7E,@object
	.size		_ZN34_INTERNAL_c7cf2990_4_k_cu_f9e17d8d6thrust24THRUST_300001_SM_1000_NS12placeholders2_7E,(_ZN34_INTERNAL_c7cf2990_4_k_cu_f9e17d8d4cuda3std3__45__cpo5crendE - _ZN34_INTERNAL_c7cf2990_4_k_cu_f9e17d8d6thrust24THRUST_300001_SM_1000_NS12placeholders2_7E)
_ZN34_INTERNAL_c7cf2990_4_k_cu_f9e17d8d6thrust24THRUST_300001_SM_1000_NS12placeholders2_7E:
	.zero		1
	.type		_ZN34_INTERNAL_c7cf2990_4_k_cu_f9e17d8d4cuda3std3__45__cpo5crendE,@object
	.size		_ZN34_INTERNAL_c7cf2990_4_k_cu_f9e17d8d4cuda3std3__45__cpo5crendE,(_ZN34_INTERNAL_c7cf2990_4_k_cu_f9e17d8d4cuda3std6ranges3__45__cpo4prevE - _ZN34_INTERNAL_c7cf2990_4_k_cu_f9e17d8d4cuda3std3__45__cpo5crendE)
_ZN34_INTERNAL_c7cf2990_4_k_cu_f9e17d8d4cuda3std3__45__cpo5crendE:
	.zero		1
	.type		_ZN34_INTERNAL_c7cf2990_4_k_cu_f9e17d8d4cuda3std6ranges3__45__cpo4prevE,@object
	.size		_ZN34_INTERNAL_c7cf2990_4_k_cu_f9e17d8d4cuda3std6ranges3__45__cpo4prevE,(_ZN34_INTERNAL_c7cf2990_4_k_cu_f9e17d8d4cuda3std6ranges3__45__cpo9iter_moveE - _ZN34_INTERNAL_c7cf2990_4_k_cu_f9e17d8d4cuda3std6ranges3__45__cpo4prevE)
_ZN34_INTERNAL_c7cf2990_4_k_cu_f9e17d8d4cuda3std6ranges3__45__cpo4prevE:
	.zero		1
	.type		_ZN34_INTERNAL_c7cf2990_4_k_cu_f9e17d8d4cuda3std6ranges3__45__cpo9iter_moveE,@object
	.size		_ZN34_INTERNAL_c7cf2990_4_k_cu_f9e17d8d4cuda3std6ranges3__45__cpo9iter_moveE,(_ZN34_INTERNAL_c7cf2990_4_k_cu_f9e17d8d6thrust24THRUST_300001_SM_1000_NS6system6detail10sequential3seqE - _ZN34_INTERNAL_c7cf2990_4_k_cu_f9e17d8d4cuda3std6ranges3__45__cpo9iter_moveE)
_ZN34_INTERNAL_c7cf2990_4_k_cu_f9e17d8d4cuda3std6ranges3__45__cpo9iter_moveE:
	.zero		1
	.type		_ZN34_INTERNAL_c7cf2990_4_k_cu_f9e17d8d6thrust24THRUST_300001_SM_1000_NS6system6detail10sequential3seqE,@object
	.size		_ZN34_INTERNAL_c7cf2990_4_k_cu_f9e17d8d6thrust24THRUST_300001_SM_1000_NS6system6detail10sequential3seqE,(_ZN34_INTERNAL_c7cf2990_4_k_cu_f9e17d8d6thrust24THRUST_300001_SM_1000_NS12placeholders2_9E - _ZN34_INTERNAL_c7cf2990_4_k_cu_f9e17d8d6thrust24THRUST_300001_SM_1000_NS6system6detail10sequential3seqE)
_ZN34_INTERNAL_c7cf2990_4_k_cu_f9e17d8d6thrust24THRUST_300001_SM_1000_NS6system6detail10sequential3seqE:
	.zero		1
	.type		_ZN34_INTERNAL_c7cf2990_4_k_cu_f9e17d8d6thrust24THRUST_300001_SM_1000_NS12placeholders2_9E,@object
	.size		_ZN34_INTERNAL_c7cf2990_4_k_cu_f9e17d8d6thrust24THRUST_300001_SM_1000_NS12placeholders2_9E,(_ZN34_INTERNAL_c7cf2990_4_k_cu_f9e17d8d4cuda3std3__419piecewise_constructE - _ZN34_INTERNAL_c7cf2990_4_k_cu_f9e17d8d6thrust24THRUST_300001_SM_1000_NS12placeholders2_9E)
_ZN34_INTERNAL_c7cf2990_4_k_cu_f9e17d8d6thrust24THRUST_300001_SM_1000_NS12placeholders2_9E:
	.zero		1
	.type		_ZN34_INTERNAL_c7cf2990_4_k_cu_f9e17d8d4cuda3std3__419piecewise_constructE,@object
	.size		_ZN34_INTERNAL_c7cf2990_4_k_cu_f9e17d8d4cuda3std3__419piecewise_constructE,(_ZN34_INTERNAL_c7cf2990_4_k_cu_f9e17d8d4cuda3std6ranges3__45__cpo5cdataE - _ZN34_INTERNAL_c7cf2990_4_k_cu_f9e17d8d4cuda3std3__419piecewise_constructE)
_ZN34_INTERNAL_c7cf2990_4_k_cu_f9e17d8d4cuda3std3__419piecewise_constructE:
	.zero		1
	.type		_ZN34_INTERNAL_c7cf2990_4_k_cu_f9e17d8d4cuda3std6ranges3__45__cpo5cdataE,@object
	.size		_ZN34_INTERNAL_c7cf2990_4_k_cu_f9e17d8d4cuda3std6ranges3__45__cpo5cdataE,(_ZN34_INTERNAL_c7cf2990_4_k_cu_f9e17d8d6thrust24THRUST_300001_SM_1000_NS12placeholders2_1E - _ZN34_INTERNAL_c7cf2990_4_k_cu_f9e17d8d4cuda3std6ranges3__45__cpo5cdataE)
_ZN34_INTERNAL_c7cf2990_4_k_cu_f9e17d8d4cuda3std6ranges3__45__cpo5cdataE:
	.zero		1
	.type		_ZN34_INTERNAL_c7cf2990_4_k_cu_f9e17d8d6thrust24THRUST_300001_SM_1000_NS12placeholders2_1E,@object
	.size		_ZN34_INTERNAL_c7cf2990_4_k_cu_f9e17d8d6thrust24THRUST_300001_SM_1000_NS12placeholders2_1E,(_ZN34_INTERNAL_c7cf2990_4_k_cu_f9e17d8d4cuda3std3__45__cpo3endE - _ZN34_INTERNAL_c7cf2990_4_k_cu_f9e17d8d6thrust24THRUST_300001_SM_1000_NS12placeholders2_1E)
_ZN34_INTERNAL_c7cf2990_4_k_cu_f9e17d8d6thrust24THRUST_300001_SM_1000_NS12placeholders2_1E:
	.zero		1
	.type		_ZN34_INTERNAL_c7cf2990_4_k_cu_f9e17d8d4cuda3std3__45__cpo3endE,@object
	.size		_ZN34_INTERNAL_c7cf2990_4_k_cu_f9e17d8d4cuda3std3__45__cpo3endE,(_ZN34_INTERNAL_c7cf2990_4_k_cu_f9e17d8d4cuda3std6ranges3__45__cpo3endE - _ZN34_INTERNAL_c7cf2990_4_k_cu_f9e17d8d4cuda3std3__45__cpo3endE)
_ZN34_INTERNAL_c7cf2990_4_k_cu_f9e17d8d4cuda3std3__45__cpo3endE:
	.zero		1
	.type		_ZN34_INTERNAL_c7cf2990_4_k_cu_f9e17d8d4cuda3std6ranges3__45__cpo3endE,@object
	.size		_ZN34_INTERNAL_c7cf2990_4_k_cu_f9e17d8d4cuda3std6ranges3__45__cpo3endE,(_ZN34_INTERNAL_c7cf2990_4_k_cu_f9e17d8d6thrust24THRUST_300001_SM_1000_NS12placeholders2_5E - _ZN34_INTERNAL_c7cf2990_4_k_cu_f9e17d8d4cuda3std6ranges3__45__cpo3endE)
_ZN34_INTERNAL_c7cf2990_4_k_cu_f9e17d8d4cuda3std6ranges3__45__cpo3endE:
	.zero		1
	.type		_ZN34_INTERNAL_c7cf2990_4_k_cu_f9e17d8d6thrust24THRUST_300001_SM_1000_NS12placeholders2_5E,@object
	.size		_ZN34_INTERNAL_c7cf2990_4_k_cu_f9e17d8d6thrust24THRUST_300001_SM_1000_NS12placeholders2_5E,(_ZN34_INTERNAL_c7cf2990_4_k_cu_f9e17d8d4cuda3std3__45__cpo4rendE - _ZN34_INTERNAL_c7cf2990_4_k_cu_f9e17d8d6thrust24THRUST_300001_SM_1000_NS12placeholders2_5E)
_ZN34_INTERNAL_c7cf2990_4_k_cu_f9e17d8d6thrust24THRUST_300001_SM_1000_NS12placeholders2_5E:
	.zero		1
	.type		_ZN34_INTERNAL_c7cf2990_4_k_cu_f9e17d8d4cuda3std3__45__cpo4rendE,@object
	.size		_ZN34_INTERNAL_c7cf2990_4_k_cu_f9e17d8d4cuda3std3__45__cpo4rendE,(_ZN34_INTERNAL_c7cf2990_4_k_cu_f9e17d8d4cuda3std6ranges3__45__cpo9iter_swapE - _ZN34_INTERNAL_c7cf2990_4_k_cu_f9e17d8d4cuda3std3__45__cpo4rendE)
_ZN34_INTERNAL_c7cf2990_4_k_cu_f9e17d8d4cuda3std3__45__cpo4rendE:
	.zero		1
	.type		_ZN34_INTERNAL_c7cf2990_4_k_cu_f9e17d8d4cuda3std6ranges3__45__cpo9iter_swapE,@object
	.size		_ZN34_INTERNAL_c7cf2990_4_k_cu_f9e17d8d4cuda3std6ranges3__45__cpo9iter_swapE,(_ZN34_INTERNAL_c7cf2990_4_k_cu_f9e17d8d4cuda3std3__48unexpectE - _ZN34_INTERNAL_c7cf2990_4_k_cu_f9e17d8d4cuda3std6ranges3__45__cpo9iter_swapE)
_ZN34_INTERNAL_c7cf2990_4_k_cu_f9e17d8d4cuda3std6ranges3__45__cpo9iter_swapE:
	.zero		1
	.type		_ZN34_INTERNAL_c7cf2990_4_k_cu_f9e17d8d4cuda3std3__48unexpectE,@object
	.size		_ZN34_INTERNAL_c7cf2990_4_k_cu_f9e17d8d4cuda3std3__48unexpectE,(_ZN34_INTERNAL_c7cf2990_4_k_cu_f9e17d8d6thrust24THRUST_300001_SM_1000_NS8cuda_cub3parE - _ZN34_INTERNAL_c7cf2990_4_k_cu_f9e17d8d4cuda3std3__48unexpectE)
_ZN34_INTERNAL_c7cf2990_4_k_cu_f9e17d8d4cuda3std3__48unexpectE:
	.zero		1
	.type		_ZN34_INTERNAL_c7cf2990_4_k_cu_f9e17d8d6thrust24THRUST_300001_SM_1000_NS8cuda_cub3parE,@object
	.size		_ZN34_INTERNAL_c7cf2990_4_k_cu_f9e17d8d6thrust24THRUST_300001_SM_1000_NS8cuda_cub3parE,(.L_38 - _ZN34_INTERNAL_c7cf2990_4_k_cu_f9e17d8d6thrust24THRUST_300001_SM_1000_NS8cuda_cub3parE)
_ZN34_INTERNAL_c7cf2990_4_k_cu_f9e17d8d6thrust24THRUST_300001_SM_1000_NS8cuda_cub3parE:
	.zero		1
.L_38:


//--------------------- .nv.constant0._ZN3cub18CUB_300001_SM_10006detail11EmptyKernelIvEEvv --------------------------
	.section	.nv.constant0._ZN3cub18CUB_300001_SM_10006detail11EmptyKernelIvEEvv,"a",@progbits
	.sectionflags	@""
	.align	4
.nv.constant0._ZN3cub18CUB_300001_SM_10006detail11EmptyKernelIvEEvv:
	.zero		896


//--------------------- .nv.constant0._Z12matavgKernelPiiiiS_iS_S_S_ --------------------------
	.section	.nv.constant0._Z12matavgKernelPiiiiS_iS_S_S_,"a",@progbits
	.sectionflags	@""
	.align	4
.nv.constant0._Z12matavgKernelPiiiiS_iS_S_S_:
	.zero		960


//--------------------- SYMBOLS --------------------------

	.type		.nv.reservedSmem.offset0,@object
	.size		.nv.reservedSmem.offset0,0x4
